//
// Generated by NVIDIA NVVM Compiler
//
// Compiler Build ID: CL-36424714
// Cuda compilation tools, release 13.0, V13.0.88
// Based on NVVM 20.0.0
//

.version 9.0
.target sm_100
.address_size 64

	// .globl	_Z23convLayer_forward_naivePfS_S_iiiiii

.visible .entry _Z23convLayer_forward_naivePfS_S_iiiiii(
	.param .u64 .ptr .align 1 _Z23convLayer_forward_naivePfS_S_iiiiii_param_0,
	.param .u64 .ptr .align 1 _Z23convLayer_forward_naivePfS_S_iiiiii_param_1,
	.param .u64 .ptr .align 1 _Z23convLayer_forward_naivePfS_S_iiiiii_param_2,
	.param .u32 _Z23convLayer_forward_naivePfS_S_iiiiii_param_3,
	.param .u32 _Z23convLayer_forward_naivePfS_S_iiiiii_param_4,
	.param .u32 _Z23convLayer_forward_naivePfS_S_iiiiii_param_5,
	.param .u32 _Z23convLayer_forward_naivePfS_S_iiiiii_param_6,
	.param .u32 _Z23convLayer_forward_naivePfS_S_iiiiii_param_7,
	.param .u32 _Z23convLayer_forward_naivePfS_S_iiiiii_param_8
)
{
	.reg .pred 	%p<14>;
	.reg .b32 	%r<71>;
	.reg .b32 	%f<123>;
	.reg .b64 	%rd<28>;

	ld.param.u64 	%rd8, [_Z23convLayer_forward_naivePfS_S_iiiiii_param_0];
	ld.param.u64 	%rd9, [_Z23convLayer_forward_naivePfS_S_iiiiii_param_1];
	ld.param.u32 	%r30, [_Z23convLayer_forward_naivePfS_S_iiiiii_param_4];
	ld.param.u32 	%r32, [_Z23convLayer_forward_naivePfS_S_iiiiii_param_6];
	ld.param.u32 	%r33, [_Z23convLayer_forward_naivePfS_S_iiiiii_param_7];
	ld.param.u32 	%r34, [_Z23convLayer_forward_naivePfS_S_iiiiii_param_8];
	cvta.to.global.u64 	%rd1, %rd9;
	cvta.to.global.u64 	%rd2, %rd8;
	mov.u32 	%r1, %ctaid.x;
	mov.u32 	%r2, %ctaid.y;
	mov.u32 	%r35, %ctaid.z;
	shr.u32 	%r36, %r35, 4;
	mov.u32 	%r37, %tid.y;
	add.s32 	%r3, %r36, %r37;
	and.b32  	%r38, %r35, 15;
	mov.u32 	%r39, %tid.x;
	add.s32 	%r4, %r38, %r39;
	setp.lt.s32 	%p1, %r30, 1;
	mov.f32 	%f121, 0f00000000;
	@%p1 bra 	$L__BB0_19;
	setp.lt.s32 	%p2, %r34, 1;
	@%p2 bra 	$L__BB0_19;
	and.b32  	%r5, %r34, 15;
	and.b32  	%r6, %r34, 7;
	and.b32  	%r7, %r34, 2147483632;
	and.b32  	%r8, %r34, 3;
	neg.s32 	%r9, %r7;
	add.s64 	%rd3, %rd2, 32;
	add.s64 	%rd4, %rd1, 32;
	mul.lo.s32 	%r10, %r30, %r1;
	mov.b32 	%r63, 0;
	mov.f32 	%f121, 0f00000000;
$L__BB0_3:
	add.s32 	%r42, %r63, %r10;
	mad.lo.s32 	%r12, %r42, %r32, %r3;
	mad.lo.s32 	%r43, %r30, %r2, %r63;
	mul.lo.s32 	%r13, %r43, %r34;
	mov.b32 	%r64, 0;
$L__BB0_4:
	setp.lt.u32 	%p3, %r34, 16;
	add.s32 	%r45, %r12, %r64;
	mad.lo.s32 	%r15, %r45, %r33, %r4;
	add.s32 	%r46, %r64, %r13;
	mul.lo.s32 	%r16, %r46, %r34;
	mov.b32 	%r69, 0;
	@%p3 bra 	$L__BB0_7;
	mov.u32 	%r65, %r16;
	mov.u32 	%r66, %r15;
	mov.u32 	%r67, %r9;
$L__BB0_6:
	.pragma "nounroll";
	mul.wide.s32 	%rd10, %r66, 4;
	add.s64 	%rd11, %rd3, %rd10;
	mul.wide.s32 	%rd12, %r65, 4;
	add.s64 	%rd13, %rd4, %rd12;
	ld.global.f32 	%f22, [%rd11+-32];
	ld.global.f32 	%f23, [%rd13+-32];
	fma.rn.f32 	%f24, %f22, %f23, %f121;
	ld.global.f32 	%f25, [%rd11+-28];
	ld.global.f32 	%f26, [%rd13+-28];
	fma.rn.f32 	%f27, %f25, %f26, %f24;
	ld.global.f32 	%f28, [%rd11+-24];
	ld.global.f32 	%f29, [%rd13+-24];
	fma.rn.f32 	%f30, %f28, %f29, %f27;
	ld.global.f32 	%f31, [%rd11+-20];
	ld.global.f32 	%f32, [%rd13+-20];
	fma.rn.f32 	%f33, %f31, %f32, %f30;
	ld.global.f32 	%f34, [%rd11+-16];
	ld.global.f32 	%f35, [%rd13+-16];
	fma.rn.f32 	%f36, %f34, %f35, %f33;
	ld.global.f32 	%f37, [%rd11+-12];
	ld.global.f32 	%f38, [%rd13+-12];
	fma.rn.f32 	%f39, %f37, %f38, %f36;
	ld.global.f32 	%f40, [%rd11+-8];
	ld.global.f32 	%f41, [%rd13+-8];
	fma.rn.f32 	%f42, %f40, %f41, %f39;
	ld.global.f32 	%f43, [%rd11+-4];
	ld.global.f32 	%f44, [%rd13+-4];
	fma.rn.f32 	%f45, %f43, %f44, %f42;
	ld.global.f32 	%f46, [%rd11];
	ld.global.f32 	%f47, [%rd13];
	fma.rn.f32 	%f48, %f46, %f47, %f45;
	ld.global.f32 	%f49, [%rd11+4];
	ld.global.f32 	%f50, [%rd13+4];
	fma.rn.f32 	%f51, %f49, %f50, %f48;
	ld.global.f32 	%f52, [%rd11+8];
	ld.global.f32 	%f53, [%rd13+8];
	fma.rn.f32 	%f54, %f52, %f53, %f51;
	ld.global.f32 	%f55, [%rd11+12];
	ld.global.f32 	%f56, [%rd13+12];
	fma.rn.f32 	%f57, %f55, %f56, %f54;
	ld.global.f32 	%f58, [%rd11+16];
	ld.global.f32 	%f59, [%rd13+16];
	fma.rn.f32 	%f60, %f58, %f59, %f57;
	ld.global.f32 	%f61, [%rd11+20];
	ld.global.f32 	%f62, [%rd13+20];
	fma.rn.f32 	%f63, %f61, %f62, %f60;
	ld.global.f32 	%f64, [%rd11+24];
	ld.global.f32 	%f65, [%rd13+24];
	fma.rn.f32 	%f66, %f64, %f65, %f63;
	ld.global.f32 	%f67, [%rd11+28];
	ld.global.f32 	%f68, [%rd13+28];
	fma.rn.f32 	%f121, %f67, %f68, %f66;
	add.s32 	%r67, %r67, 16;
	add.s32 	%r66, %r66, 16;
	add.s32 	%r65, %r65, 16;
	setp.ne.s32 	%p4, %r67, 0;
	mov.u32 	%r69, %r7;
	@%p4 bra 	$L__BB0_6;
$L__BB0_7:
	setp.eq.s32 	%p5, %r5, 0;
	@%p5 bra 	$L__BB0_17;
	add.s32 	%r47, %r5, -1;
	setp.lt.u32 	%p6, %r47, 7;
	@%p6 bra 	$L__BB0_10;
	add.s32 	%r48, %r15, %r69;
	add.s32 	%r49, %r69, %r16;
	mul.wide.s32 	%rd14, %r48, 4;
	add.s64 	%rd15, %rd2, %rd14;
	ld.global.f32 	%f70, [%rd15];
	mul.wide.s32 	%rd16, %r49, 4;
	add.s64 	%rd17, %rd1, %rd16;
	ld.global.f32 	%f71, [%rd17];
	fma.rn.f32 	%f72, %f70, %f71, %f121;
	ld.global.f32 	%f73, [%rd15+4];
	ld.global.f32 	%f74, [%rd17+4];
	fma.rn.f32 	%f75, %f73, %f74, %f72;
	ld.global.f32 	%f76, [%rd15+8];
	ld.global.f32 	%f77, [%rd17+8];
	fma.rn.f32 	%f78, %f76, %f77, %f75;
	ld.global.f32 	%f79, [%rd15+12];
	ld.global.f32 	%f80, [%rd17+12];
	fma.rn.f32 	%f81, %f79, %f80, %f78;
	ld.global.f32 	%f82, [%rd15+16];
	ld.global.f32 	%f83, [%rd17+16];
	fma.rn.f32 	%f84, %f82, %f83, %f81;
	ld.global.f32 	%f85, [%rd15+20];
	ld.global.f32 	%f86, [%rd17+20];
	fma.rn.f32 	%f87, %f85, %f86, %f84;
	ld.global.f32 	%f88, [%rd15+24];
	ld.global.f32 	%f89, [%rd17+24];
	fma.rn.f32 	%f90, %f88, %f89, %f87;
	ld.global.f32 	%f91, [%rd15+28];
	ld.global.f32 	%f92, [%rd17+28];
	fma.rn.f32 	%f121, %f91, %f92, %f90;
	add.s32 	%r69, %r69, 8;
$L__BB0_10:
	setp.eq.s32 	%p7, %r6, 0;
	@%p7 bra 	$L__BB0_17;
	add.s32 	%r50, %r6, -1;
	setp.lt.u32 	%p8, %r50, 3;
	@%p8 bra 	$L__BB0_13;
	add.s32 	%r51, %r15, %r69;
	add.s32 	%r52, %r69, %r16;
	mul.wide.s32 	%rd18, %r51, 4;
	add.s64 	%rd19, %rd2, %rd18;
	ld.global.f32 	%f94, [%rd19];
	mul.wide.s32 	%rd20, %r52, 4;
	add.s64 	%rd21, %rd1, %rd20;
	ld.global.f32 	%f95, [%rd21];
	fma.rn.f32 	%f96, %f94, %f95, %f121;
	ld.global.f32 	%f97, [%rd19+4];
	ld.global.f32 	%f98, [%rd21+4];
	fma.rn.f32 	%f99, %f97, %f98, %f96;
	ld.global.f32 	%f100, [%rd19+8];
	ld.global.f32 	%f101, [%rd21+8];
	fma.rn.f32 	%f102, %f100, %f101, %f99;
	ld.global.f32 	%f103, [%rd19+12];
	ld.global.f32 	%f104, [%rd21+12];
	fma.rn.f32 	%f121, %f103, %f104, %f102;
	add.s32 	%r69, %r69, 4;
$L__BB0_13:
	setp.eq.s32 	%p9, %r8, 0;
	@%p9 bra 	$L__BB0_17;
	setp.eq.s32 	%p10, %r8, 1;
	add.s32 	%r53, %r15, %r69;
	add.s32 	%r54, %r69, %r16;
	mul.wide.s32 	%rd22, %r53, 4;
	add.s64 	%rd5, %rd2, %rd22;
	ld.global.f32 	%f105, [%rd5];
	mul.wide.s32 	%rd23, %r54, 4;
	add.s64 	%rd6, %rd1, %rd23;
	ld.global.f32 	%f106, [%rd6];
	fma.rn.f32 	%f121, %f105, %f106, %f121;
	@%p10 bra 	$L__BB0_17;
	setp.eq.s32 	%p11, %r8, 2;
	ld.global.f32 	%f107, [%rd5+4];
	ld.global.f32 	%f108, [%rd6+4];
	fma.rn.f32 	%f121, %f107, %f108, %f121;
	@%p11 bra 	$L__BB0_17;
	ld.global.f32 	%f109, [%rd5+8];
	ld.global.f32 	%f110, [%rd6+8];
	fma.rn.f32 	%f121, %f109, %f110, %f121;
$L__BB0_17:
	add.s32 	%r64, %r64, 1;
	setp.ne.s32 	%p12, %r64, %r34;
	@%p12 bra 	$L__BB0_4;
	add.s32 	%r63, %r63, 1;
	setp.ne.s32 	%p13, %r63, %r30;
	@%p13 bra 	$L__BB0_3;
$L__BB0_19:
	ld.param.u32 	%r62, [_Z23convLayer_forward_naivePfS_S_iiiiii_param_5];
	ld.param.u64 	%rd27, [_Z23convLayer_forward_naivePfS_S_iiiiii_param_2];
	cvta.to.global.u64 	%rd24, %rd27;
	sub.s32 	%r55, %r33, %r34;
	sub.s32 	%r56, %r32, %r34;
	mad.lo.s32 	%r57, %r62, %r1, %r2;
	mad.lo.s32 	%r58, %r57, %r56, %r57;
	add.s32 	%r59, %r58, %r3;
	mad.lo.s32 	%r60, %r59, %r55, %r59;
	add.s32 	%r61, %r60, %r4;
	mul.wide.s32 	%rd25, %r61, 4;
	add.s64 	%rd26, %rd24, %rd25;
	st.global.f32 	[%rd26], %f121;
	ret;

}
	// .globl	_Z31convLayer_forward_naive_channelPfS_S_iiiiii
.visible .entry _Z31convLayer_forward_naive_channelPfS_S_iiiiii(
	.param .u64 .ptr .align 1 _Z31convLayer_forward_naive_channelPfS_S_iiiiii_param_0,
	.param .u64 .ptr .align 1 _Z31convLayer_forward_naive_channelPfS_S_iiiiii_param_1,
	.param .u64 .ptr .align 1 _Z31convLayer_forward_naive_channelPfS_S_iiiiii_param_2,
	.param .u32 _Z31convLayer_forward_naive_channelPfS_S_iiiiii_param_3,
	.param .u32 _Z31convLayer_forward_naive_channelPfS_S_iiiiii_param_4,
	.param .u32 _Z31convLayer_forward_naive_channelPfS_S_iiiiii_param_5,
	.param .u32 _Z31convLayer_forward_naive_channelPfS_S_iiiiii_param_6,
	.param .u32 _Z31convLayer_forward_naive_channelPfS_S_iiiiii_param_7,
	.param .u32 _Z31convLayer_forward_naive_channelPfS_S_iiiiii_param_8
)
{
	.reg .pred 	%p<13>;
	.reg .b32 	%r<134>;
	.reg .b32 	%f<75>;
	.reg .b64 	%rd<62>;

	ld.param.u64 	%rd4, [_Z31convLayer_forward_naive_channelPfS_S_iiiiii_param_0];
	ld.param.u64 	%rd5, [_Z31convLayer_forward_naive_channelPfS_S_iiiiii_param_1];
	ld.param.u32 	%r51, [_Z31convLayer_forward_naive_channelPfS_S_iiiiii_param_4];
	ld.param.u32 	%r52, [_Z31convLayer_forward_naive_channelPfS_S_iiiiii_param_5];
	ld.param.u32 	%r54, [_Z31convLayer_forward_naive_channelPfS_S_iiiiii_param_7];
	ld.param.u32 	%r55, [_Z31convLayer_forward_naive_channelPfS_S_iiiiii_param_8];
	cvta.to.global.u64 	%rd1, %rd5;
	cvta.to.global.u64 	%rd2, %rd4;
	mov.u32 	%r1, %ctaid.x;
	mov.u32 	%r2, %ctaid.y;
	mov.u32 	%r56, %ctaid.z;
	shr.u32 	%r57, %r56, 4;
	mov.u32 	%r58, %tid.y;
	add.s32 	%r3, %r57, %r58;
	and.b32  	%r59, %r56, 15;
	mov.u32 	%r60, %tid.x;
	add.s32 	%r4, %r59, %r60;
	setp.lt.s32 	%p1, %r51, 1;
	mov.f32 	%f73, 0f00000000;
	@%p1 bra 	$L__BB1_17;
	setp.lt.s32 	%p2, %r55, 1;
	@%p2 bra 	$L__BB1_17;
	ld.param.u32 	%r117, [_Z31convLayer_forward_naive_channelPfS_S_iiiiii_param_6];
	and.b32  	%r5, %r55, 7;
	and.b32  	%r6, %r55, 2147483640;
	mul.lo.s32 	%r62, %r52, %r51;
	shl.b32 	%r7, %r62, 3;
	shl.b32 	%r8, %r51, 3;
	mad.lo.s32 	%r9, %r117, %r1, %r3;
	mov.b32 	%r119, 0;
	mov.f32 	%f73, 0f00000000;
	mul.wide.u32 	%rd50, %r51, 4;
$L__BB1_3:
	mov.b32 	%r120, 0;
$L__BB1_4:
	setp.lt.u32 	%p3, %r55, 8;
	add.s32 	%r65, %r9, %r120;
	mad.lo.s32 	%r12, %r65, %r54, %r4;
	mul.lo.s32 	%r13, %r120, %r55;
	mov.b32 	%r132, 0;
	@%p3 bra 	$L__BB1_7;
	and.b32  	%r66, %r55, 2147483640;
	neg.s32 	%r130, %r66;
	mad.lo.s32 	%r67, %r51, %r13, %r51;
	add.s32 	%r68, %r119, %r67;
	mad.lo.s32 	%r129, %r52, %r68, %r2;
	add.s32 	%r69, %r13, 2;
	mad.lo.s32 	%r70, %r51, %r69, %r119;
	mad.lo.s32 	%r128, %r52, %r70, %r2;
	add.s32 	%r71, %r13, 3;
	mad.lo.s32 	%r72, %r51, %r71, %r119;
	mad.lo.s32 	%r127, %r52, %r72, %r2;
	add.s32 	%r73, %r13, 4;
	mad.lo.s32 	%r74, %r51, %r73, %r119;
	mad.lo.s32 	%r126, %r52, %r74, %r2;
	add.s32 	%r75, %r13, 5;
	mad.lo.s32 	%r76, %r51, %r75, %r119;
	mad.lo.s32 	%r125, %r52, %r76, %r2;
	add.s32 	%r77, %r13, 6;
	mad.lo.s32 	%r78, %r51, %r77, %r119;
	mad.lo.s32 	%r124, %r52, %r78, %r2;
	add.s32 	%r79, %r13, 7;
	mad.lo.s32 	%r80, %r51, %r79, %r119;
	mad.lo.s32 	%r123, %r52, %r80, %r2;
	mul.lo.s32 	%r81, %r55, %r51;
	mad.lo.s32 	%r82, %r81, %r120, %r119;
	mad.lo.s32 	%r122, %r52, %r82, %r2;
	mad.lo.s32 	%r121, %r51, %r12, %r119;
$L__BB1_6:
	.pragma "nounroll";
	mul.wide.s32 	%rd6, %r121, 4;
	add.s64 	%rd7, %rd2, %rd6;
	ld.global.f32 	%f20, [%rd7];
	mul.wide.s32 	%rd8, %r122, 4;
	add.s64 	%rd9, %rd1, %rd8;
	ld.global.f32 	%f21, [%rd9];
	fma.rn.f32 	%f22, %f20, %f21, %f73;
	add.s64 	%rd11, %rd7, %rd50;
	ld.global.f32 	%f23, [%rd11];
	mul.wide.s32 	%rd12, %r129, 4;
	add.s64 	%rd13, %rd1, %rd12;
	ld.global.f32 	%f24, [%rd13];
	fma.rn.f32 	%f25, %f23, %f24, %f22;
	add.s64 	%rd14, %rd11, %rd50;
	ld.global.f32 	%f26, [%rd14];
	mul.wide.s32 	%rd15, %r128, 4;
	add.s64 	%rd16, %rd1, %rd15;
	ld.global.f32 	%f27, [%rd16];
	fma.rn.f32 	%f28, %f26, %f27, %f25;
	add.s64 	%rd17, %rd14, %rd50;
	ld.global.f32 	%f29, [%rd17];
	mul.wide.s32 	%rd18, %r127, 4;
	add.s64 	%rd19, %rd1, %rd18;
	ld.global.f32 	%f30, [%rd19];
	fma.rn.f32 	%f31, %f29, %f30, %f28;
	add.s64 	%rd20, %rd17, %rd50;
	ld.global.f32 	%f32, [%rd20];
	mul.wide.s32 	%rd21, %r126, 4;
	add.s64 	%rd22, %rd1, %rd21;
	ld.global.f32 	%f33, [%rd22];
	fma.rn.f32 	%f34, %f32, %f33, %f31;
	add.s64 	%rd23, %rd20, %rd50;
	ld.global.f32 	%f35, [%rd23];
	mul.wide.s32 	%rd24, %r125, 4;
	add.s64 	%rd25, %rd1, %rd24;
	ld.global.f32 	%f36, [%rd25];
	fma.rn.f32 	%f37, %f35, %f36, %f34;
	add.s64 	%rd26, %rd23, %rd50;
	ld.global.f32 	%f38, [%rd26];
	mul.wide.s32 	%rd27, %r124, 4;
	add.s64 	%rd28, %rd1, %rd27;
	ld.global.f32 	%f39, [%rd28];
	fma.rn.f32 	%f40, %f38, %f39, %f37;
	add.s64 	%rd29, %rd26, %rd50;
	ld.global.f32 	%f41, [%rd29];
	mul.wide.s32 	%rd30, %r123, 4;
	add.s64 	%rd31, %rd1, %rd30;
	ld.global.f32 	%f42, [%rd31];
	fma.rn.f32 	%f73, %f41, %f42, %f40;
	add.s32 	%r130, %r130, 8;
	add.s32 	%r129, %r129, %r7;
	add.s32 	%r128, %r128, %r7;
	add.s32 	%r127, %r127, %r7;
	add.s32 	%r126, %r126, %r7;
	add.s32 	%r125, %r125, %r7;
	add.s32 	%r124, %r124, %r7;
	add.s32 	%r123, %r123, %r7;
	add.s32 	%r122, %r122, %r7;
	add.s32 	%r121, %r121, %r8;
	setp.ne.s32 	%p4, %r130, 0;
	mov.u32 	%r132, %r6;
	@%p4 bra 	$L__BB1_6;
$L__BB1_7:
	setp.eq.s32 	%p5, %r5, 0;
	@%p5 bra 	$L__BB1_15;
	add.s32 	%r83, %r5, -1;
	setp.lt.u32 	%p6, %r83, 3;
	@%p6 bra 	$L__BB1_10;
	add.s32 	%r84, %r12, %r132;
	mad.lo.s32 	%r85, %r84, %r51, %r119;
	add.s32 	%r86, %r132, %r13;
	mad.lo.s32 	%r87, %r86, %r51, %r119;
	mad.lo.s32 	%r88, %r87, %r52, %r2;
	mul.wide.s32 	%rd32, %r85, 4;
	add.s64 	%rd33, %rd2, %rd32;
	ld.global.f32 	%f44, [%rd33];
	mul.wide.s32 	%rd34, %r88, 4;
	add.s64 	%rd35, %rd1, %rd34;
	ld.global.f32 	%f45, [%rd35];
	fma.rn.f32 	%f46, %f44, %f45, %f73;
	add.s32 	%r89, %r87, %r51;
	mad.lo.s32 	%r90, %r89, %r52, %r2;
	add.s64 	%rd37, %rd33, %rd50;
	ld.global.f32 	%f47, [%rd37];
	mul.wide.s32 	%rd38, %r90, 4;
	add.s64 	%rd39, %rd1, %rd38;
	ld.global.f32 	%f48, [%rd39];
	fma.rn.f32 	%f49, %f47, %f48, %f46;
	add.s32 	%r91, %r89, %r51;
	mad.lo.s32 	%r92, %r91, %r52, %r2;
	add.s64 	%rd40, %rd37, %rd50;
	ld.global.f32 	%f50, [%rd40];
	mul.wide.s32 	%rd41, %r92, 4;
	add.s64 	%rd42, %rd1, %rd41;
	ld.global.f32 	%f51, [%rd42];
	fma.rn.f32 	%f52, %f50, %f51, %f49;
	add.s32 	%r93, %r91, %r51;
	mad.lo.s32 	%r94, %r93, %r52, %r2;
	add.s64 	%rd43, %rd40, %rd50;
	ld.global.f32 	%f53, [%rd43];
	mul.wide.s32 	%rd44, %r94, 4;
	add.s64 	%rd45, %rd1, %rd44;
	ld.global.f32 	%f54, [%rd45];
	fma.rn.f32 	%f73, %f53, %f54, %f52;
	add.s32 	%r132, %r132, 4;
$L__BB1_10:
	and.b32  	%r95, %r55, 3;
	setp.eq.s32 	%p7, %r95, 0;
	@%p7 bra 	$L__BB1_15;
	setp.eq.s32 	%p8, %r95, 1;
	@%p8 bra 	$L__BB1_13;
	add.s32 	%r96, %r12, %r132;
	mad.lo.s32 	%r97, %r96, %r51, %r119;
	add.s32 	%r98, %r132, %r13;
	mad.lo.s32 	%r99, %r98, %r51, %r119;
	mad.lo.s32 	%r100, %r99, %r52, %r2;
	mul.wide.s32 	%rd46, %r97, 4;
	add.s64 	%rd47, %rd2, %rd46;
	ld.global.f32 	%f56, [%rd47];
	mul.wide.s32 	%rd48, %r100, 4;
	add.s64 	%rd49, %rd1, %rd48;
	ld.global.f32 	%f57, [%rd49];
	fma.rn.f32 	%f58, %f56, %f57, %f73;
	add.s32 	%r101, %r99, %r51;
	mad.lo.s32 	%r102, %r101, %r52, %r2;
	add.s64 	%rd51, %rd47, %rd50;
	ld.global.f32 	%f59, [%rd51];
	mul.wide.s32 	%rd52, %r102, 4;
	add.s64 	%rd53, %rd1, %rd52;
	ld.global.f32 	%f60, [%rd53];
	fma.rn.f32 	%f73, %f59, %f60, %f58;
	add.s32 	%r132, %r132, 2;
$L__BB1_13:
	and.b32  	%r103, %r55, 1;
	setp.eq.b32 	%p9, %r103, 1;
	not.pred 	%p10, %p9;
	@%p10 bra 	$L__BB1_15;
	add.s32 	%r104, %r12, %r132;
	mad.lo.s32 	%r105, %r104, %r51, %r119;
	add.s32 	%r106, %r132, %r13;
	mad.lo.s32 	%r107, %r106, %r51, %r119;
	mad.lo.s32 	%r108, %r107, %r52, %r2;
	mul.wide.s32 	%rd54, %r105, 4;
	add.s64 	%rd55, %rd2, %rd54;
	ld.global.f32 	%f61, [%rd55];
	mul.wide.s32 	%rd56, %r108, 4;
	add.s64 	%rd57, %rd1, %rd56;
	ld.global.f32 	%f62, [%rd57];
	fma.rn.f32 	%f73, %f61, %f62, %f73;
$L__BB1_15:
	add.s32 	%r120, %r120, 1;
	setp.ne.s32 	%p11, %r120, %r55;
	@%p11 bra 	$L__BB1_4;
	add.s32 	%r119, %r119, 1;
	setp.ne.s32 	%p12, %r119, %r51;
	@%p12 bra 	$L__BB1_3;
$L__BB1_17:
	ld.param.u32 	%r118, [_Z31convLayer_forward_naive_channelPfS_S_iiiiii_param_6];
	ld.param.u64 	%rd61, [_Z31convLayer_forward_naive_channelPfS_S_iiiiii_param_2];
	cvta.to.global.u64 	%rd58, %rd61;
	sub.s32 	%r109, %r54, %r55;
	sub.s32 	%r110, %r118, %r55;
	mov.u32 	%r111, %ctaid.x;
	mad.lo.s32 	%r112, %r111, %r110, %r111;
	add.s32 	%r113, %r112, %r3;
	mad.lo.s32 	%r114, %r113, %r109, %r113;
	add.s32 	%r115, %r114, %r4;
	mad.lo.s32 	%r116, %r115, %r52, %r2;
	mul.wide.s32 	%rd59, %r116, 4;
	add.s64 	%rd60, %rd58, %rd59;
	st.global.f32 	[%rd60], %f73;
	ret;

}


// ===== COMPILED SASS (sm_100) =====

	.target	sm_100

	.elftype	@"ET_EXEC"


//--------------------- .note.nv.tkinfo           --------------------------
	.section	.note.nv.tkinfo,"",@"SHT_NOTE"
	.sectionflags	@"SHF_NOTE_NV_TKINFO"
	.tkinfo
        /*0018*/ 	.word	0x00000002
        /*0030*/ 	.string	""
        /*0030*/ 	.string	"ptxas"
        /*0030*/ 	.string	"Cuda compilation tools, release 13.0, V13.0.88"
        /*0030*/ 	.string	"Build cuda_13.0.r13.0/compiler.36424714_0"
        /*0030*/ 	.string	"-arch sm_100 -m 64 "



//--------------------- .note.nv.cuinfo           --------------------------
	.section	.note.nv.cuinfo,"",@"SHT_NOTE"
	.sectionflags	@"SHF_NOTE_NV_CUINFO"
        /*0018*/ 	.short	0x0002
        /*001a*/ 	.short	0x0064
        /*001c*/ 	.short	0x0082
	.zero		2


//--------------------- .nv.info                  --------------------------
	.section	.nv.info,"",@"SHT_CUDA_INFO"
	.align	4


	//----- nvinfo : EIATTR_REGCOUNT
	.align		4
        /*0000*/ 	.byte	0x04, 0x2f
        /*0002*/ 	.short	(.L_1 - .L_0)
	.align		4
.L_0:
        /*0004*/ 	.word	index@(_Z23convLayer_forward_naivePfS_S_iiiiii)
        /*0008*/ 	.word	0x00000020


	//----- nvinfo : EIATTR_FRAME_SIZE
	.align		4
.L_1:
        /*000c*/ 	.byte	0x04, 0x11
        /*000e*/ 	.short	(.L_3 - .L_2)
	.align		4
.L_2:
        /*0010*/ 	.word	index@(_Z23convLayer_forward_naivePfS_S_iiiiii)
        /*0014*/ 	.word	0x00000000


	//----- nvinfo : EIATTR_REGCOUNT
	.align		4
.L_3:
        /*0018*/ 	.byte	0x04, 0x2f
        /*001a*/ 	.short	(.L_5 - .L_4)
	.align		4
.L_4:
        /*001c*/ 	.word	index@(_Z31convLayer_forward_naive_channelPfS_S_iiiiii)
        /*0020*/ 	.word	0x00000020


	//----- nvinfo : EIATTR_FRAME_SIZE
	.align		4
.L_5:
        /*0024*/ 	.byte	0x04, 0x11
        /*0026*/ 	.short	(.L_7 - .L_6)
	.align		4
.L_6:
        /*0028*/ 	.word	index@(_Z31convLayer_forward_naive_channelPfS_S_iiiiii)
        /*002c*/ 	.word	0x00000000


	//----- nvinfo : EIATTR_MIN_STACK_SIZE
	.align		4
.L_7:
        /*0030*/ 	.byte	0x04, 0x12
        /*0032*/ 	.short	(.L_9 - .L_8)
	.align		4
.L_8:
        /*0034*/ 	.word	index@(_Z31convLayer_forward_naive_channelPfS_S_iiiiii)
        /*0038*/ 	.word	0x00000000


	//----- nvinfo : EIATTR_MIN_STACK_SIZE
	.align		4
.L_9:
        /*003c*/ 	.byte	0x04, 0x12
        /*003e*/ 	.short	(.L_11 - .L_10)
	.align		4
.L_10:
        /*0040*/ 	.word	index@(_Z23convLayer_forward_naivePfS_S_iiiiii)
        /*0044*/ 	.word	0x00000000
.L_11:


//--------------------- .nv.compat                --------------------------
	.section	.nv.compat,"",@"SHT_CUDA_COMPAT_INFO"
	.align	4
        /*0000*/ 	.byte	0x02, 0x09, 0x00, 0x00, 0x02, 0x02, 0x01, 0x00, 0x02, 0x05, 0x05, 0x00, 0x03, 0x07, 0x01, 0x01
        /*0010*/ 	.byte	0x02, 0x03, 0x00, 0x00, 0x02, 0x06, 0x01, 0x00, 0x04, 0x0b, 0x08, 0x00, 0x09, 0x00, 0x00, 0x00
        /*0020*/ 	.byte	0x00, 0x00, 0x00, 0x00


//--------------------- .nv.info._Z31convLayer_forward_naive_channelPfS_S_iiiiii --------------------------
	.section	.nv.info._Z31convLayer_forward_naive_channelPfS_S_iiiiii,"",@"SHT_CUDA_INFO"
	.sectionflags	@""
	.align	4


	//----- nvinfo : EIATTR_CUDA_API_VERSION
	.align		4
        /*0000*/ 	.byte	0x04, 0x37
        /*0002*/ 	.short	(.L_13 - .L_12)
.L_12:
        /*0004*/ 	.word	0x00000082


	//----- nvinfo : EIATTR_KPARAM_INFO
	.align		4
.L_13:
        /*0008*/ 	.byte	0x04, 0x17
        /*000a*/ 	.short	(.L_15 - .L_14)
.L_14:
        /*000c*/ 	.word	0x00000000
        /*0010*/ 	.short	0x0008
        /*0012*/ 	.short	0x002c
        /*0014*/ 	.byte	0x00, 0xf0, 0x11, 0x00


	//----- nvinfo : EIATTR_KPARAM_INFO
	.align		4
.L_15:
        /*0018*/ 	.byte	0x04, 0x17
        /*001a*/ 	.short	(.L_17 - .L_16)
.L_16:
        /*001c*/ 	.word	0x00000000
        /*0020*/ 	.short	0x0007
        /*0022*/ 	.short	0x0028
        /*0024*/ 	.byte	0x00, 0xf0, 0x11, 0x00


	//----- nvinfo : EIATTR_KPARAM_INFO
	.align		4
.L_17:
        /*0028*/ 	.byte	0x04, 0x17
        /*002a*/ 	.short	(.L_19 - .L_18)
.L_18:
        /*002c*/ 	.word	0x00000000
        /*0030*/ 	.short	0x0006
        /*0032*/ 	.short	0x0024
        /*0034*/ 	.byte	0x00, 0xf0, 0x11, 0x00


	//----- nvinfo : EIATTR_KPARAM_INFO
	.align		4
.L_19:
        /*0038*/ 	.byte	0x04, 0x17
        /*003a*/ 	.short	(.L_21 - .L_20)
.L_20:
        /*003c*/ 	.word	0x00000000
        /*0040*/ 	.short	0x0005
        /*0042*/ 	.short	0x0020
        /*0044*/ 	.byte	0x00, 0xf0, 0x11, 0x00


	//----- nvinfo : EIATTR_KPARAM_INFO
	.align		4
.L_21:
        /*0048*/ 	.byte	0x04, 0x17
        /*004a*/ 	.short	(.L_23 - .L_22)
.L_22:
        /*004c*/ 	.word	0x00000000
        /*0050*/ 	.short	0x0004
        /*0052*/ 	.short	0x001c
        /*0054*/ 	.byte	0x00, 0xf0, 0x11, 0x00


	//----- nvinfo : EIATTR_KPARAM_INFO
	.align		4
.L_23:
        /*0058*/ 	.byte	0x04, 0x17
        /*005a*/ 	.short	(.L_25 - .L_24)
.L_24:
        /*005c*/ 	.word	0x00000000
        /*0060*/ 	.short	0x0003
        /*0062*/ 	.short	0x0018
        /*0064*/ 	.byte	0x00, 0xf0, 0x11, 0x00


	//----- nvinfo : EIATTR_KPARAM_INFO
	.align		4
.L_25:
        /*0068*/ 	.byte	0x04, 0x17
        /*006a*/ 	.short	(.L_27 - .L_26)
.L_26:
        /*006c*/ 	.word	0x00000000
        /*0070*/ 	.short	0x0002
        /*0072*/ 	.short	0x0010
        /*0074*/ 	.byte	0x00, 0xf5, 0x21, 0x00


	//----- nvinfo : EIATTR_KPARAM_INFO
	.align		4
.L_27:
        /*0078*/ 	.byte	0x04, 0x17
        /*007a*/ 	.short	(.L_29 - .L_28)
.L_28:
        /*007c*/ 	.word	0x00000000
        /*0080*/ 	.short	0x0001
        /*0082*/ 	.short	0x0008
        /*0084*/ 	.byte	0x00, 0xf5, 0x21, 0x00


	//----- nvinfo : EIATTR_KPARAM_INFO
	.align		4
.L_29:
        /*0088*/ 	.byte	0x04, 0x17
        /*008a*/ 	.short	(.L_31 - .L_30)
.L_30:
        /*008c*/ 	.word	0x00000000
        /*0090*/ 	.short	0x0000
        /*0092*/ 	.short	0x0000
        /*0094*/ 	.byte	0x00, 0xf5, 0x21, 0x00


	//----- nvinfo : EIATTR_SPARSE_MMA_MASK
	.align		4
.L_31:
        /*0098*/ 	.byte	0x03, 0x50
        /*009a*/ 	.short	0x0000


	//----- nvinfo : EIATTR_MAXREG_COUNT
	.align		4
        /*009c*/ 	.byte	0x03, 0x1b
        /*009e*/ 	.short	0x00ff


	//----- nvinfo : EIATTR_MERCURY_ISA_VERSION
	.align		4
        /*00a0*/ 	.byte	0x03, 0x5f
        /*00a2*/ 	.short	0x0101


	//----- nvinfo : EIATTR_VRC_CTA_INIT_COUNT
	.align		4
        /*00a4*/ 	.byte	0x02, 0x4a
	.zero		1
	.zero		1


	//----- nvinfo : EIATTR_EXIT_INSTR_OFFSETS
	.align		4
        /*00a8*/ 	.byte	0x04, 0x1c
        /*00aa*/ 	.short	(.L_33 - .L_32)


	//   ....[0]....
.L_32:
        /*00ac*/ 	.word	0x00000dc0


	//----- nvinfo : EIATTR_CBANK_PARAM_SIZE
	.align		4
.L_33:
        /*00b0*/ 	.byte	0x03, 0x19
        /*00b2*/ 	.short	0x0030


	//----- nvinfo : EIATTR_PARAM_CBANK
	.align		4
        /*00b4*/ 	.byte	0x04, 0x0a
        /*00b6*/ 	.short	(.L_35 - .L_34)
	.align		4
.L_34:
        /*00b8*/ 	.word	index@(.nv.constant0._Z31convLayer_forward_naive_channelPfS_S_iiiiii)
        /*00bc*/ 	.short	0x0380
        /*00be*/ 	.short	0x0030


	//----- nvinfo : EIATTR_SW_WAR
	.align		4
.L_35:
        /*00c0*/ 	.byte	0x04, 0x36
        /*00c2*/ 	.short	(.L_37 - .L_36)
.L_36:
        /*00c4*/ 	.word	0x00000008
.L_37:


//--------------------- .nv.info._Z23convLayer_forward_naivePfS_S_iiiiii --------------------------
	.section	.nv.info._Z23convLayer_forward_naivePfS_S_iiiiii,"",@"SHT_CUDA_INFO"
	.sectionflags	@""
	.align	4


	//----- nvinfo : EIATTR_CUDA_API_VERSION
	.align		4
        /*0000*/ 	.byte	0x04, 0x37
        /*0002*/ 	.short	(.L_39 - .L_38)
.L_38:
        /*0004*/ 	.word	0x00000082


	//----- nvinfo : EIATTR_KPARAM_INFO
	.align		4
.L_39:
        /*0008*/ 	.byte	0x04, 0x17
        /*000a*/ 	.short	(.L_41 - .L_40)
.L_40:
        /*000c*/ 	.word	0x00000000
        /*0010*/ 	.short	0x0008
        /*0012*/ 	.short	0x002c
        /*0014*/ 	.byte	0x00, 0xf0, 0x11, 0x00


	//----- nvinfo : EIATTR_KPARAM_INFO
	.align		4
.L_41:
        /*0018*/ 	.byte	0x04, 0x17
        /*001a*/ 	.short	(.L_43 - .L_42)
.L_42:
        /*001c*/ 	.word	0x00000000
        /*0020*/ 	.short	0x0007
        /*0022*/ 	.short	0x0028
        /*0024*/ 	.byte	0x00, 0xf0, 0x11, 0x00


	//----- nvinfo : EIATTR_KPARAM_INFO
	.align		4
.L_43:
        /*0028*/ 	.byte	0x04, 0x17
        /*002a*/ 	.short	(.L_45 - .L_44)
.L_44:
        /*002c*/ 	.word	0x00000000
        /*0030*/ 	.short	0x0006
        /*0032*/ 	.short	0x0024
        /*0034*/ 	.byte	0x00, 0xf0, 0x11, 0x00


	//----- nvinfo : EIATTR_KPARAM_INFO
	.align		4
.L_45:
        /*0038*/ 	.byte	0x04, 0x17
        /*003a*/ 	.short	(.L_47 - .L_46)
.L_46:
        /*003c*/ 	.word	0x00000000
        /*0040*/ 	.short	0x0005
        /*0042*/ 	.short	0x0020
        /*0044*/ 	.byte	0x00, 0xf0, 0x11, 0x00


	//----- nvinfo : EIATTR_KPARAM_INFO
	.align		4
.L_47:
        /*0048*/ 	.byte	0x04, 0x17
        /*004a*/ 	.short	(.L_49 - .L_48)
.L_48:
        /*004c*/ 	.word	0x00000000
        /*0050*/ 	.short	0x0004
        /*0052*/ 	.short	0x001c
        /*0054*/ 	.byte	0x00, 0xf0, 0x11, 0x00


	//----- nvinfo : EIATTR_KPARAM_INFO
	.align		4
.L_49:
        /*0058*/ 	.byte	0x04, 0x17
        /*005a*/ 	.short	(.L_51 - .L_50)
.L_50:
        /*005c*/ 	.word	0x00000000
        /*0060*/ 	.short	0x0003
        /*0062*/ 	.short	0x0018
        /*0064*/ 	.byte	0x00, 0xf0, 0x11, 0x00


	//----- nvinfo : EIATTR_KPARAM_INFO
	.align		4
.L_51:
        /*0068*/ 	.byte	0x04, 0x17
        /*006a*/ 	.short	(.L_53 - .L_52)
.L_52:
        /*006c*/ 	.word	0x00000000
        /*0070*/ 	.short	0x0002
        /*0072*/ 	.short	0x0010
        /*0074*/ 	.byte	0x00, 0xf5, 0x21, 0x00


	//----- nvinfo : EIATTR_KPARAM_INFO
	.align		4
.L_53:
        /*0078*/ 	.byte	0x04, 0x17
        /*007a*/ 	.short	(.L_55 - .L_54)
.L_54:
        /*007c*/ 	.word	0x00000000
        /*0080*/ 	.short	0x0001
        /*0082*/ 	.short	0x0008
        /*0084*/ 	.byte	0x00, 0xf5, 0x21, 0x00


	//----- nvinfo : EIATTR_KPARAM_INFO
	.align		4
.L_55:
        /*0088*/ 	.byte	0x04, 0x17
        /*008a*/ 	.short	(.L_57 - .L_56)
.L_56:
        /*008c*/ 	.word	0x00000000
        /*0090*/ 	.short	0x0000
        /*0092*/ 	.short	0x0000
        /*0094*/ 	.byte	0x00, 0xf5, 0x21, 0x00


	//----- nvinfo : EIATTR_SPARSE_MMA_MASK
	.align		4
.L_57:
        /*0098*/ 	.byte	0x03, 0x50
        /*009a*/ 	.short	0x0000


	//----- nvinfo : EIATTR_MAXREG_COUNT
	.align		4
        /*009c*/ 	.byte	0x03, 0x1b
        /*009e*/ 	.short	0x00ff


	//----- nvinfo : EIATTR_MERCURY_ISA_VERSION
	.align		4
        /*00a0*/ 	.byte	0x03, 0x5f
        /*00a2*/ 	.short	0x0101


	//----- nvinfo : EIATTR_VRC_CTA_INIT_COUNT
	.align		4
        /*00a4*/ 	.byte	0x02, 0x4a
	.zero		1
	.zero		1


	//----- nvinfo : EIATTR_EXIT_INSTR_OFFSETS
	.align		4
        /*00a8*/ 	.byte	0x04, 0x1c
        /*00aa*/ 	.short	(.L_59 - .L_58)


	//   ....[0]....
.L_58:
        /*00ac*/ 	.word	0x00000cb0


	//----- nvinfo : EIATTR_CBANK_PARAM_SIZE
	.align		4
.L_59:
        /*00b0*/ 	.byte	0x03, 0x19
        /*00b2*/ 	.short	0x0030


	//----- nvinfo : EIATTR_PARAM_CBANK
	.align		4
        /*00b4*/ 	.byte	0x04, 0x0a
        /*00b6*/ 	.short	(.L_61 - .L_60)
	.align		4
.L_60:
        /*00b8*/ 	.word	index@(.nv.constant0._Z23convLayer_forward_naivePfS_S_iiiiii)
        /*00bc*/ 	.short	0x0380
        /*00be*/ 	.short	0x0030


	//----- nvinfo : EIATTR_SW_WAR
	.align		4
.L_61:
        /*00c0*/ 	.byte	0x04, 0x36
        /*00c2*/ 	.short	(.L_63 - .L_62)
.L_62:
        /*00c4*/ 	.word	0x00000008
.L_63:


//--------------------- .nv.callgraph             --------------------------
	.section	.nv.callgraph,"",@"SHT_CUDA_CALLGRAPH"
	.align	4
	.sectionentsize	8
	.align		4
        /*0000*/ 	.word	0x00000000
	.align		4
        /*0004*/ 	.word	0xffffffff
	.align		4
        /*0008*/ 	.word	0x00000000
	.align		4
        /*000c*/ 	.word	0xfffffffe
	.align		4
        /*0010*/ 	.word	0x00000000
	.align		4
        /*0014*/ 	.word	0xfffffffd
	.align		4
        /*0018*/ 	.word	0x00000000
	.align		4
        /*001c*/ 	.word	0xfffffffc


//--------------------- .text._Z31convLayer_forward_naive_channelPfS_S_iiiiii --------------------------
	.section	.text._Z31convLayer_forward_naive_channelPfS_S_iiiiii,"ax",@progbits
	.align	128
        .global         _Z31convLayer_forward_naive_channelPfS_S_iiiiii
        .type           _Z31convLayer_forward_naive_channelPfS_S_iiiiii,@function
        .size           _Z31convLayer_forward_naive_channelPfS_S_iiiiii,(.L_x_18 - _Z31convLayer_forward_naive_channelPfS_S_iiiiii)
        .other          _Z31convLayer_forward_naive_channelPfS_S_iiiiii,@"STO_CUDA_ENTRY STV_DEFAULT"
_Z31convLayer_forward_naive_channelPfS_S_iiiiii:
.text._Z31convLayer_forward_naive_channelPfS_S_iiiiii:
[----:B------:R-:W-:Y:S01]  /*0000*/  LDC R1, c[0x0][0x37c] ;  /* 0x0000df00ff017b82 */ /* 0x000fe20000000800 */
[----:B------:R-:W0:Y:S01]  /*0010*/  S2R R0, SR_CTAID.Z ;  /* 0x0000000000007919 */ /* 0x000e220000002700 */
[----:B------:R-:W1:Y:S06]  /*0020*/  LDCU UR13, c[0x0][0x3ac] ;  /* 0x00007580ff0d77ac */ /* 0x000e6c0008000800 */
[----:B------:R-:W2:Y:S01]  /*0030*/  S2UR UR10, SR_CTAID.Y ;  /* 0x00000000000a79c3 */ /* 0x000ea20000002600 */
[----:B------:R-:W-:Y:S01]  /*0040*/  HFMA2 R12, -RZ, RZ, 0, 0 ;  /* 0x00000000ff0c7431 */ /* 0x000fe200000001ff */
[----:B------:R-:W3:Y:S01]  /*0050*/  S2R R3, SR_TID.Y ;  /* 0x0000000000037919 */ /* 0x000ee20000002200 */
[----:B------:R-:W4:Y:S01]  /*0060*/  LDCU UR6, c[0x0][0x39c] ;  /* 0x00007380ff0677ac */ /* 0x000f220008000800 */
[----:B------:R-:W5:Y:S01]  /*0070*/  S2R R5, SR_TID.X ;  /* 0x0000000000057919 */ /* 0x000f620000002100 */
[----:B------:R-:W0:Y:S01]  /*0080*/  LDCU.64 UR8, c[0x0][0x358] ;  /* 0x00006b00ff0877ac */ /* 0x000e220008000a00 */
[----:B-1----:R-:W-:-:S04]  /*0090*/  UISETP.GE.AND UP0, UPT, UR13, 0x1, UPT ;  /* 0x000000010d00788c */ /* 0x002fc8000bf06270 */
[----:B----4-:R-:W-:Y:S01]  /*00a0*/  UISETP.LT.OR UP0, UPT, UR6, 0x1, !UP0 ;  /* 0x000000010600788c */ /* 0x010fe2000c701670 */
[C---:B0-----:R-:W-:Y:S02]  /*00b0*/  LOP3.LUT R2, R0.reuse, 0xf, RZ, 0xc0, !PT ;  /* 0x0000000f00027812 */ /* 0x041fe400078ec0ff */
[----:B---3--:R-:W-:Y:S02]  /*00c0*/  LEA.HI R0, R0, R3, RZ, 0x1c ;  /* 0x0000000300007211 */ /* 0x008fe400078fe0ff */
[----:B-----5:R-:W-:-:S04]  /*00d0*/  IADD3 R2, PT, PT, R2, R5, RZ ;  /* 0x0000000502027210 */ /* 0x020fc80007ffe0ff */
[----:B--2---:R-:W-:Y:S05]  /*00e0*/  BRA.U UP0, `(.L_x_0) ;  /* 0x0000000d00007547 */ /* 0x004fea000b800000 */
[----:B------:R-:W0:Y:S01]  /*00f0*/  LDC.64 R4, c[0x0][0x3a0] ;  /* 0x0000e800ff047b82 */ /* 0x000e220000000a00 */
[----:B------:R-:W-:Y:S01]  /*0100*/  MOV R6, RZ ;  /* 0x000000ff00067202 */ /* 0x000fe20000000f00 */
[----:B------:R-:W-:Y:S01]  /*0110*/  ULOP3.LUT UR5, UR13, 0x7, URZ, 0xc0, !UPT ;  /* 0x000000070d057892 */ /* 0x000fe2000f8ec0ff */
[----:B------:R-:W-:-:S05]  /*0120*/  MOV R12, RZ ;  /* 0x000000ff000c7202 */ /* 0x000fca0000000f00 */
[----:B------:R-:W1:Y:S01]  /*0130*/  S2UR UR4, SR_CTAID.X ;  /* 0x00000000000479c3 */ /* 0x000e620000002500 */
[----:B0-----:R-:W-:Y:S02]  /*0140*/  IMAD R4, R4, UR6, RZ ;  /* 0x0000000604047c24 */ /* 0x001fe4000f8e02ff */
[----:B-1----:R-:W-:-:S07]  /*0150*/  IMAD R5, R5, UR4, R0 ;  /* 0x0000000405057c24 */ /* 0x002fce000f8e0200 */
.L_x_7:
[----:B------:R-:W-:-:S07]  /*0160*/  MOV R8, RZ ;  /* 0x000000ff00087202 */ /* 0x000fce0000000f00 */
.L_x_6:
[----:B------:R-:W0:Y:S01]  /*0170*/  LDCU.64 UR12, c[0x0][0x3a8] ;  /* 0x00007500ff0c77ac */ /* 0x000e220008000a00 */
[----:B------:R-:W-:Y:S01]  /*0180*/  IADD3 R3, PT, PT, R5, R8, RZ ;  /* 0x0000000805037210 */ /* 0x000fe20007ffe0ff */
[----:B------:R-:W-:Y:S01]  /*0190*/  UMOV UR4, URZ ;  /* 0x000000ff00047c82 */ /* 0x000fe20008000000 */
[----:B0-----:R-:W-:-:S03]  /*01a0*/  UISETP.GE.U32.AND UP0, UPT, UR13, 0x8, UPT ;  /* 0x000000080d00788c */ /* 0x001fc6000bf06070 */
[----:B------:R-:W-:Y:S02]  /*01b0*/  IMAD R10, R3, UR12, R2 ;  /* 0x0000000c030a7c24 */ /* 0x000fe4000f8e0202 */
[----:B------:R-:W-:-:S04]  /*01c0*/  IMAD R7, R8, UR13, RZ ;  /* 0x0000000d08077c24 */ /* 0x000fc8000f8e02ff */
[----:B------:R-:W-:Y:S05]  /*01d0*/  BRA.U !UP0, `(.L_x_1) ;  /* 0x00000005084c7547 */ /* 0x000fea000b800000 */
[----:B------:R-:W0:Y:S01]  /*01e0*/  LDC R9, c[0x0][0x39c] ;  /* 0x0000e700ff097b82 */ /* 0x000e220000000800 */
[C---:B------:R-:W-:Y:S01]  /*01f0*/  IADD3 R3, PT, PT, R7.reuse, 0x2, RZ ;  /* 0x0000000207037810 */ /* 0x040fe20007ffe0ff */
[----:B------:R-:W-:Y:S01]  /*0200*/  ULOP3.LUT UR4, UR13, 0x7ffffff8, URZ, 0xc0, !UPT ;  /* 0x7ffffff80d047892 */ /* 0x000fe2000f8ec0ff */
[C---:B------:R-:W-:Y:S02]  /*0210*/  IADD3 R11, PT, PT, R7.reuse, 0x3, RZ ;  /* 0x00000003070b7810 */ /* 0x040fe40007ffe0ff */
[C---:B------:R-:W-:Y:S01]  /*0220*/  IADD3 R14, PT, PT, R7.reuse, 0x5, RZ ;  /* 0x00000005070e7810 */ /* 0x040fe20007ffe0ff */
[----:B------:R-:W-:Y:S01]  /*0230*/  UIADD3 UR6, UPT, UPT, -UR4, URZ, URZ ;  /* 0x000000ff04067290 */ /* 0x000fe2000fffe1ff */
[C---:B------:R-:W-:Y:S01]  /*0240*/  IADD3 R13, PT, PT, R7.reuse, 0x4, RZ ;  /* 0x00000004070d7810 */ /* 0x040fe20007ffe0ff */
[----:B------:R-:W1:Y:S01]  /*0250*/  LDC R23, c[0x0][0x3a0] ;  /* 0x0000e800ff177b82 */ /* 0x000e620000000800 */
[C---:B------:R-:W-:Y:S02]  /*0260*/  IADD3 R15, PT, PT, R7.reuse, 0x6, RZ ;  /* 0x00000006070f7810 */ /* 0x040fe40007ffe0ff */
[----:B------:R-:W-:Y:S01]  /*0270*/  IADD3 R17, PT, PT, R7, 0x7, RZ ;  /* 0x0000000707117810 */ /* 0x000fe20007ffe0ff */
[----:B0-----:R-:W-:-:S02]  /*0280*/  IMAD R16, R3, R9, R6 ;  /* 0x0000000903107224 */ /* 0x001fc400078e0206 */
[-C--:B------:R-:W-:Y:S02]  /*0290*/  IMAD R3, R7, R9.reuse, R9 ;  /* 0x0000000907037224 */ /* 0x080fe400078e0209 */
[-CC-:B------:R-:W-:Y:S02]  /*02a0*/  IMAD R18, R11, R9.reuse, R6.reuse ;  /* 0x000000090b127224 */ /* 0x180fe400078e0206 */
[----:B------:R-:W-:Y:S02]  /*02b0*/  IMAD R11, R9, UR13, RZ ;  /* 0x0000000d090b7c24 */ /* 0x000fe4000f8e02ff */
[-CC-:B------:R-:W-:Y:S01]  /*02c0*/  IMAD R22, R14, R9.reuse, R6.reuse ;  /* 0x000000090e167224 */ /* 0x180fe200078e0206 */
[----:B------:R-:W-:Y:S01]  /*02d0*/  IADD3 R14, PT, PT, R3, R6, RZ ;  /* 0x00000006030e7210 */ /* 0x000fe20007ffe0ff */
[-CC-:B------:R-:W-:Y:S02]  /*02e0*/  IMAD R20, R13, R9.reuse, R6.reuse ;  /* 0x000000090d147224 */ /* 0x180fe400078e0206 */
[----:B------:R-:W-:-:S02]  /*02f0*/  IMAD R24, R15, R9, R6 ;  /* 0x000000090f187224 */ /* 0x000fc400078e0206 */
[--C-:B------:R-:W-:Y:S02]  /*0300*/  IMAD R26, R17, R9, R6.reuse ;  /* 0x00000009111a7224 */ /* 0x100fe400078e0206 */
[----:B------:R-:W-:Y:S02]  /*0310*/  IMAD R28, R11, R8, R6 ;  /* 0x000000080b1c7224 */ /* 0x000fe400078e0206 */
[-C--:B-1----:R-:W-:Y:S02]  /*0320*/  IMAD R3, R16, R23.reuse, UR10 ;  /* 0x0000000a10037e24 */ /* 0x082fe4000f8e0217 */
[-C--:B------:R-:W-:Y:S02]  /*0330*/  IMAD R11, R18, R23.reuse, UR10 ;  /* 0x0000000a120b7e24 */ /* 0x080fe4000f8e0217 */
[-C--:B------:R-:W-:Y:S02]  /*0340*/  IMAD R13, R20, R23.reuse, UR10 ;  /* 0x0000000a140d7e24 */ /* 0x080fe4000f8e0217 */
[----:B------:R-:W-:-:S02]  /*0350*/  IMAD R21, R22, R23, UR10 ;  /* 0x0000000a16157e24 */ /* 0x000fc4000f8e0217 */
[-C--:B------:R-:W-:Y:S02]  /*0360*/  IMAD R29, R24, R23.reuse, UR10 ;  /* 0x0000000a181d7e24 */ /* 0x080fe4000f8e0217 */
[-C--:B------:R-:W-:Y:S02]  /*0370*/  IMAD R25, R26, R23.reuse, UR10 ;  /* 0x0000000a1a197e24 */ /* 0x080fe4000f8e0217 */
[-C--:B------:R-:W-:Y:S02]  /*0380*/  IMAD R27, R14, R23.reuse, UR10 ;  /* 0x0000000a0e1b7e24 */ /* 0x080fe4000f8e0217 */
[----:B------:R-:W-:Y:S02]  /*0390*/  IMAD R23, R28, R23, UR10 ;  /* 0x0000000a1c177e24 */ /* 0x000fe4000f8e0217 */
[----:B------:R-:W-:-:S07]  /*03a0*/  IMAD R10, R10, R9, R6 ;  /* 0x000000090a0a7224 */ /* 0x000fce00078e0206 */
.L_x_2:
[----:B------:R-:W0:Y:S08]  /*03b0*/  LDC.64 R14, c[0x0][0x388] ;  /* 0x0000e200ff0e7b82 */ /* 0x000e300000000a00 */
[----:B------:R-:W1:Y:S01]  /*03c0*/  LDC.64 R18, c[0x0][0x380] ;  /* 0x0000e000ff127b82 */ /* 0x000e620000000a00 */
[----:B0-----:R-:W-:-:S06]  /*03d0*/  IMAD.WIDE R16, R23, 0x4, R14 ;  /* 0x0000000417107825 */ /* 0x001fcc00078e020e */
[----:B------:R-:W2:Y:S01]  /*03e0*/  LDG.E R17, desc[UR8][R16.64] ;  /* 0x0000000810117981 */ /* 0x000ea2000c1e1900 */
[----:B-1----:R-:W-:-:S05]  /*03f0*/  IMAD.WIDE R18, R10, 0x4, R18 ;  /* 0x000000040a127825 */ /* 0x002fca00078e0212 */
[----:B------:R0:W2:Y:S02]  /*0400*/  LDG.E R20, desc[UR8][R18.64] ;  /* 0x0000000812147981 */ /* 0x0000a4000c1e1900 */
[----:B0-----:R-:W-:-:S04]  /*0410*/  IMAD.WIDE.U32 R18, R9, 0x4, R18 ;  /* 0x0000000409127825 */ /* 0x001fc800078e0012 */
[----:B--2---:R-:W-:Y:S01]  /*0420*/  FFMA R12, R20, R17, R12 ;  /* 0x00000011140c7223 */ /* 0x004fe2000000000c */
[----:B------:R-:W-:Y:S01]  /*0430*/  IMAD.WIDE R16, R27, 0x4, R14 ;  /* 0x000000041b107825 */ /* 0x000fe200078e020e */
[----:B------:R0:W2:Y:S04]  /*0440*/  LDG.E R20, desc[UR8][R18.64] ;  /* 0x0000000812147981 */ /* 0x0000a8000c1e1900 */
[----:B------:R1:W2:Y:S01]  /*0450*/  LDG.E R22, desc[UR8][R16.64] ;  /* 0x0000000810167981 */ /* 0x0002a2000c1e1900 */
[----:B0-----:R-:W-:-:S04]  /*0460*/  IMAD.WIDE.U32 R18, R9, 0x4, R18 ;  /* 0x0000000409127825 */ /* 0x001fc800078e0012 */
[----:B-1----:R-:W-:Y:S01]  /*0470*/  IMAD.WIDE R16, R3, 0x4, R14 ;  /* 0x0000000403107825 */ /* 0x002fe200078e020e */
[----:B------:R0:W3:Y:S04]  /*0480*/  LDG.E R24, desc[UR8][R18.64] ;  /* 0x0000000812187981 */ /* 0x0000e8000c1e1900 */
[----:B------:R1:W3:Y:S01]  /*0490*/  LDG.E R26, desc[UR8][R16.64] ;  /* 0x00000008101a7981 */ /* 0x0002e2000c1e1900 */
[----:B0-----:R-:W-:-:S04]  /*04a0*/  IMAD.WIDE.U32 R18, R9, 0x4, R18 ;  /* 0x0000000409127825 */ /* 0x001fc800078e0012 */
[----:B-1----:R-:W-:-:S04]  /*04b0*/  IMAD.WIDE R16, R11, 0x4, R14 ;  /* 0x000000040b107825 */ /* 0x002fc800078e020e */
[----:B--2---:R-:W-:Y:S02]  /*04c0*/  FFMA R12, R20, R22, R12 ;  /* 0x00000016140c7223 */ /* 0x004fe4000000000c */
[----:B------:R0:W2:Y:S04]  /*04d0*/  LDG.E R22, desc[UR8][R16.64] ;  /* 0x0000000810167981 */ /* 0x0000a8000c1e1900 */
[----:B------:R1:W2:Y:S01]  /*04e0*/  LDG.E R20, desc[UR8][R18.64] ;  /* 0x0000000812147981 */ /* 0x0002a2000c1e1900 */
[----:B0-----:R-:W-:-:S04]  /*04f0*/  IMAD.WIDE R16, R13, 0x4, R14 ;  /* 0x000000040d107825 */ /* 0x001fc800078e020e */
[----:B-1----:R-:W-:-:S04]  /*0500*/  IMAD.WIDE.U32 R18, R9, 0x4, R18 ;  /* 0x0000000409127825 */ /* 0x002fc800078e0012 */
[----:B---3--:R-:W-:Y:S02]  /*0510*/  FFMA R12, R24, R26, R12 ;  /* 0x0000001a180c7223 */ /* 0x008fe4000000000c */
[----:B------:R0:W3:Y:S04]  /*0520*/  LDG.E R26, desc[UR8][R16.64] ;  /* 0x00000008101a7981 */ /* 0x0000e8000c1e1900 */
[----:B------:R1:W3:Y:S01]  /*0530*/  LDG.E R24, desc[UR8][R18.64] ;  /* 0x0000000812187981 */ /* 0x0002e2000c1e1900 */
[----:B0-----:R-:W-:-:S04]  /*0540*/  IMAD.WIDE R16, R21, 0x4, R14 ;  /* 0x0000000415107825 */ /* 0x001fc800078e020e */
[----:B-1----:R-:W-:-:S04]  /*0550*/  IMAD.WIDE.U32 R18, R9, 0x4, R18 ;  /* 0x0000000409127825 */ /* 0x002fc800078e0012 */
[----:B--2---:R-:W-:Y:S02]  /*0560*/  FFMA R12, R20, R22, R12 ;  /* 0x00000016140c7223 */ /* 0x004fe4000000000c */
[----:B------:R0:W2:Y:S04]  /*0570*/  LDG.E R22, desc[UR8][R16.64] ;  /* 0x0000000810167981 */ /* 0x0000a8000c1e1900 */
[----:B------:R1:W2:Y:S01]  /*0580*/  LDG.E R20, desc[UR8][R18.64] ;  /* 0x0000000812147981 */ /* 0x0002a2000c1e1900 */
[----:B0-----:R-:W-:-:S04]  /*0590*/  IMAD.WIDE.U32 R16, R9, 0x4, R18 ;  /* 0x0000000409107825 */ /* 0x001fc800078e0012 */
[----:B-1----:R-:W-:-:S04]  /*05a0*/  IMAD.WIDE R18, R29, 0x4, R14 ;  /* 0x000000041d127825 */ /* 0x002fc800078e020e */
[----:B---3--:R-:W-:Y:S02]  /*05b0*/  FFMA R12, R24, R26, R12 ;  /* 0x0000001a180c7223 */ /* 0x008fe4000000000c */
[----:B------:R0:W3:Y:S01]  /*05c0*/  LDG.E R26, desc[UR8][R16.64] ;  /* 0x00000008101a7981 */ /* 0x0000e2000c1e1900 */
[----:B------:R-:W-:-:S03]  /*05d0*/  IMAD.WIDE R14, R25, 0x4, R14 ;  /* 0x00000004190e7825 */ /* 0x000fc600078e020e */
[----:B------:R-:W3:Y:S04]  /*05e0*/  LDG.E R24, desc[UR8][R18.64] ;  /* 0x0000000812187981 */ /* 0x000ee8000c1e1900 */
[----:B------:R-:W4:Y:S01]  /*05f0*/  LDG.E R15, desc[UR8][R14.64] ;  /* 0x000000080e0f7981 */ /* 0x000f22000c1e1900 */
[----:B0-----:R-:W-:-:S05]  /*0600*/  IMAD.WIDE.U32 R16, R9, 0x4, R16 ;  /* 0x0000000409107825 */ /* 0x001fca00078e0010 */
[----:B------:R-:W4:Y:S01]  /*0610*/  LDG.E R28, desc[UR8][R16.64] ;  /* 0x00000008101c7981 */ /* 0x000f22000c1e1900 */
[----:B------:R-:W-:-:S04]  /*0620*/  UIADD3 UR6, UPT, UPT, UR6, 0x8, URZ ;  /* 0x0000000806067890 */ /* 0x000fc8000fffe0ff */
[----:B------:R-:W-:Y:S01]  /*0630*/  UISETP.NE.AND UP0, UPT, UR6, URZ, UPT ;  /* 0x000000ff0600728c */ /* 0x000fe2000bf05270 */
[C---:B------:R-:W-:Y:S02]  /*0640*/  LEA R27, R4.reuse, R27, 0x3 ;  /* 0x0000001b041b7211 */ /* 0x040fe400078e18ff */
[C---:B------:R-:W-:Y:S02]  /*0650*/  LEA R3, R4.reuse, R3, 0x3 ;  /* 0x0000000304037211 */ /* 0x040fe400078e18ff */
[C---:B------:R-:W-:Y:S02]  /*0660*/  LEA R11, R4.reuse, R11, 0x3 ;  /* 0x0000000b040b7211 */ /* 0x040fe400078e18ff */
[C---:B------:R-:W-:Y:S02]  /*0670*/  LEA R13, R4.reuse, R13, 0x3 ;  /* 0x0000000d040d7211 */ /* 0x040fe400078e18ff */
[C---:B------:R-:W-:Y:S02]  /*0680*/  LEA R21, R4.reuse, R21, 0x3 ;  /* 0x0000001504157211 */ /* 0x040fe400078e18ff */
[----:B------:R-:W-:-:S02]  /*0690*/  LEA R23, R4, R23, 0x3 ;  /* 0x0000001704177211 */ /* 0x000fc400078e18ff */
[C---:B------:R-:W-:Y:S02]  /*06a0*/  LEA R29, R4.reuse, R29, 0x3 ;  /* 0x0000001d041d7211 */ /* 0x040fe400078e18ff */
[----:B------:R-:W-:Y:S02]  /*06b0*/  LEA R25, R4, R25, 0x3 ;  /* 0x0000001904197211 */ /* 0x000fe400078e18ff */
[----:B------:R-:W-:Y:S01]  /*06c0*/  LEA R10, R9, R10, 0x3 ;  /* 0x0000000a090a7211 */ /* 0x000fe200078e18ff */
[----:B--2---:R-:W-:-:S04]  /*06d0*/  FFMA R12, R20, R22, R12 ;  /* 0x00000016140c7223 */ /* 0x004fc8000000000c */
[----:B---3--:R-:W-:-:S04]  /*06e0*/  FFMA R12, R26, R24, R12 ;  /* 0x000000181a0c7223 */ /* 0x008fc8000000000c */
[----:B----4-:R-:W-:Y:S01]  /*06f0*/  FFMA R12, R28, R15, R12 ;  /* 0x0000000f1c0c7223 */ /* 0x010fe2000000000c */
[----:B------:R-:W-:Y:S06]  /*0700*/  BRA.U UP0, `(.L_x_2) ;  /* 0xfffffffd00287547 */ /* 0x000fec000b83ffff */
.L_x_1:
[----:B------:R-:W-:-:S09]  /*0710*/  UISETP.NE.AND UP0, UPT, UR5, URZ, UPT ;  /* 0x000000ff0500728c */ /* 0x000fd2000bf05270 */
[----:B------:R-:W-:Y:S05]  /*0720*/  BRA.U !UP0, `(.L_x_3) ;  /* 0x0000000508547547 */ /* 0x000fea000b800000 */
[----:B------:R-:W0:Y:S01]  /*0730*/  LDCU UR11, c[0x0][0x3a8] ;  /* 0x00007500ff0b77ac */ /* 0x000e220008000800 */
[----:B------:R-:W-:Y:S01]  /*0740*/  IADD3 R3, PT, PT, R5, R8, RZ ;  /* 0x0000000805037210 */ /* 0x000fe20007ffe0ff */
[----:B------:R-:W-:Y:S02]  /*0750*/  UIADD3 UR6, UPT, UPT, UR5, -0x1, URZ ;  /* 0xffffffff05067890 */ /* 0x000fe4000fffe0ff */
[----:B------:R-:W-:Y:S02]  /*0760*/  ULOP3.LUT UP1, UR7, UR13, 0x3, URZ, 0xc0, !UPT ;  /* 0x000000030d077892 */ /* 0x000fe4000f82c0ff */
[----:B------:R-:W-:Y:S01]  /*0770*/  UISETP.GE.U32.AND UP0, UPT, UR6, 0x3, UPT ;  /* 0x000000030600788c */ /* 0x000fe2000bf06070 */
[----:B0-----:R-:W-:-:S08]  /*0780*/  IMAD R3, R3, UR11, R2 ;  /* 0x0000000b03037c24 */ /* 0x001fd0000f8e0202 */
[----:B------:R-:W-:Y:S05]  /*0790*/  BRA.U !UP0, `(.L_x_4) ;  /* 0x0000000108907547 */ /* 0x000fea000b800000 */
[----:B------:R-:W0:Y:S01]  /*07a0*/  LDC R9, c[0x0][0x39c] ;  /* 0x0000e700ff097b82 */ /* 0x000e220000000800 */
[----:B------:R-:W-:Y:S02]  /*07b0*/  IADD3 R15, PT, PT, R7, UR4, RZ ;  /* 0x00000004070f7c10 */ /* 0x000fe4000fffe0ff */
[----:B------:R-:W-:-:S05]  /*07c0*/  IADD3 R14, PT, PT, R3, UR4, RZ ;  /* 0x00000004030e7c10 */ /* 0x000fca000fffe0ff */
[----:B------:R-:W1:Y:S08]  /*07d0*/  LDC R13, c[0x0][0x3a0] ;  /* 0x0000e800ff0d7b82 */ /* 0x000e700000000800 */
[----:B------:R-:W2:Y:S08]  /*07e0*/  LDC.64 R22, c[0x0][0x380] ;  /* 0x0000e000ff167b82 */ /* 0x000eb00000000a00 */
[----:B------:R-:W3:Y:S01]  /*07f0*/  LDC.64 R10, c[0x0][0x388] ;  /* 0x0000e200ff0a7b82 */ /* 0x000ee20000000a00 */
[----:B0-----:R-:W-:-:S02]  /*0800*/  IMAD R16, R15, R9, R6 ;  /* 0x000000090f107224 */ /* 0x001fc400078e0206 */
[----:B------:R-:W-:Y:S02]  /*0810*/  IMAD R15, R14, R9, R6 ;  /* 0x000000090e0f7224 */ /* 0x000fe400078e0206 */
[C---:B-1----:R-:W-:Y:S01]  /*0820*/  IMAD R25, R16.reuse, R13, UR10 ;  /* 0x0000000a10197e24 */ /* 0x042fe2000f8e020d */
[----:B------:R-:W-:-:S04]  /*0830*/  IADD3 R16, PT, PT, R16, R9, RZ ;  /* 0x0000000910107210 */ /* 0x000fc80007ffe0ff */
[----:B------:R-:W-:Y:S01]  /*0840*/  IADD3 R18, PT, PT, R16, R9, RZ ;  /* 0x0000000910127210 */ /* 0x000fe20007ffe0ff */
[----:B--2---:R-:W-:-:S03]  /*0850*/  IMAD.WIDE R22, R15, 0x4, R22 ;  /* 0x000000040f167825 */ /* 0x004fc600078e0216 */
[----:B------:R-:W-:Y:S01]  /*0860*/  IADD3 R26, PT, PT, R18, R9, RZ ;  /* 0x00000009121a7210 */ /* 0x000fe20007ffe0ff */
[----:B------:R-:W-:Y:S02]  /*0870*/  IMAD R17, R16, R13, UR10 ;  /* 0x0000000a10117e24 */ /* 0x000fe4000f8e020d */
[----:B------:R-:W-:Y:S02]  /*0880*/  IMAD.WIDE.U32 R14, R9, 0x4, R22 ;  /* 0x00000004090e7825 */ /* 0x000fe400078e0016 */
[----:B------:R-:W2:Y:S02]  /*0890*/  LDG.E R23, desc[UR8][R22.64] ;  /* 0x0000000816177981 */ /* 0x000ea4000c1e1900 */
[----:B---3--:R-:W-:-:S04]  /*08a0*/  IMAD.WIDE R24, R25, 0x4, R10 ;  /* 0x0000000419187825 */ /* 0x008fc800078e020a */
[----:B------:R-:W-:Y:S02]  /*08b0*/  IMAD R19, R18, R13, UR10 ;  /* 0x0000000a12137e24 */ /* 0x000fe4000f8e020d */
[----:B------:R-:W-:Y:S01]  /*08c0*/  IMAD.WIDE R16, R17, 0x4, R10 ;  /* 0x0000000411107825 */ /* 0x000fe200078e020a */
[----:B------:R-:W2:Y:S03]  /*08d0*/  LDG.E R25, desc[UR8][R24.64] ;  /* 0x0000000818197981 */ /* 0x000ea6000c1e1900 */
[----:B------:R-:W-:Y:S02]  /*08e0*/  IMAD.WIDE.U32 R20, R9, 0x4, R14 ;  /* 0x0000000409147825 */ /* 0x000fe400078e000e */
[----:B------:R-:W3:Y:S02]  /*08f0*/  LDG.E R16, desc[UR8][R16.64] ;  /* 0x0000000810107981 */ /* 0x000ee4000c1e1900 */
[----:B------:R-:W-:-:S02]  /*0900*/  IMAD.WIDE R18, R19, 0x4, R10 ;  /* 0x0000000413127825 */ /* 0x000fc400078e020a */
[----:B------:R-:W3:Y:S02]  /*0910*/  LDG.E R15, desc[UR8][R14.64] ;  /* 0x000000080e0f7981 */ /* 0x000ee4000c1e1900 */
[----:B------:R-:W-:Y:S02]  /*0920*/  IMAD R13, R26, R13, UR10 ;  /* 0x0000000a1a0d7e24 */ /* 0x000fe4000f8e020d */
[----:B------:R-:W-:Y:S01]  /*0930*/  IMAD.WIDE.U32 R26, R9, 0x4, R20 ;  /* 0x00000004091a7825 */ /* 0x000fe200078e0014 */
[----:B------:R-:W4:Y:S03]  /*0940*/  LDG.E R18, desc[UR8][R18.64] ;  /* 0x0000000812127981 */ /* 0x000f26000c1e1900 */
[----:B------:R-:W-:Y:S01]  /*0950*/  IMAD.WIDE R10, R13, 0x4, R10 ;  /* 0x000000040d0a7825 */ /* 0x000fe200078e020a */
[----:B------:R-:W4:Y:S04]  /*0960*/  LDG.E R21, desc[UR8][R20.64] ;  /* 0x0000000814157981 */ /* 0x000f28000c1e1900 */
[----:B------:R-:W5:Y:S04]  /*0970*/  LDG.E R27, desc[UR8][R26.64] ;  /* 0x000000081a1b7981 */ /* 0x000f68000c1e1900 */
[----:B------:R-:W5:Y:S01]  /*0980*/  LDG.E R10, desc[UR8][R10.64] ;  /* 0x000000080a0a7981 */ /* 0x000f62000c1e1900 */
[----:B------:R-:W-:Y:S01]  /*0990*/  UIADD3 UR4, UPT, UPT, UR4, 0x4, URZ ;  /* 0x0000000404047890 */ /* 0x000fe2000fffe0ff */
[----:B--2---:R-:W-:-:S04]  /*09a0*/  FFMA R12, R23, R25, R12 ;  /* 0x00000019170c7223 */ /* 0x004fc8000000000c */
[----:B---3--:R-:W-:-:S04]  /*09b0*/  FFMA R12, R15, R16, R12 ;  /* 0x000000100f0c7223 */ /* 0x008fc8000000000c */
[----:B----4-:R-:W-:-:S04]  /*09c0*/  FFMA R12, R21, R18, R12 ;  /* 0x00000012150c7223 */ /* 0x010fc8000000000c */
[----:B-----5:R-:W-:-:S07]  /*09d0*/  FFMA R12, R27, R10, R12 ;  /* 0x0000000a1b0c7223 */ /* 0x020fce000000000c */
.L_x_4:
[----:B------:R-:W-:Y:S05]  /*09e0*/  BRA.U !UP1, `(.L_x_3) ;  /* 0x0000000109a47547 */ /* 0x000fea000b800000 */
[----:B------:R-:W-:Y:S02]  /*09f0*/  UISETP.NE.AND UP0, UPT, UR7, 0x1, UPT ;  /* 0x000000010700788c */ /* 0x000fe4000bf05270 */
[----:B------:R-:W-:-:S04]  /*0a00*/  ULOP3.LUT UR6, UR13, 0x1, URZ, 0xc0, !UPT ;  /* 0x000000010d067892 */ /* 0x000fc8000f8ec0ff */
[----:B------:R-:W-:-:S03]  /*0a10*/  UISETP.NE.U32.AND UP1, UPT, UR6, 0x1, UPT ;  /* 0x000000010600788c */ /* 0x000fc6000bf25070 */
[----:B------:R-:W-:Y:S08]  /*0a20*/  BRA.U !UP0, `(.L_x_5) ;  /* 0x0000000108587547 */ /* 0x000ff0000b800000 */
[----:B------:R-:W0:Y:S01]  /*0a30*/  LDC R19, c[0x0][0x39c] ;  /* 0x0000e700ff137b82 */ /* 0x000e220000000800 */
[----:B------:R-:W-:Y:S02]  /*0a40*/  IADD3 R13, PT, PT, R7, UR4, RZ ;  /* 0x00000004070d7c10 */ /* 0x000fe4000fffe0ff */
[----:B------:R-:W-:-:S05]  /*0a50*/  IADD3 R9, PT, PT, R3, UR4, RZ ;  /* 0x0000000403097c10 */ /* 0x000fca000fffe0ff */
[----:B------:R-:W1:Y:S08]  /*0a60*/  LDC R17, c[0x0][0x3a0] ;  /* 0x0000e800ff117b82 */ /* 0x000e700000000800 */
[----:B------:R-:W2:Y:S08]  /*0a70*/  LDC.64 R14, c[0x0][0x380] ;  /* 0x0000e000ff0e7b82 */ /* 0x000eb00000000a00 */
[----:B------:R-:W3:Y:S01]  /*0a80*/  LDC.64 R10, c[0x0][0x388] ;  /* 0x0000e200ff0a7b82 */ /* 0x000ee20000000a00 */
[----:B0-----:R-:W-:-:S02]  /*0a90*/  IMAD R16, R13, R19, R6 ;  /* 0x000000130d107224 */ /* 0x001fc400078e0206 */
[----:B------:R-:W-:-:S03]  /*0aa0*/  IMAD R9, R9, R19, R6 ;  /* 0x0000001309097224 */ /* 0x000fc600078e0206 */
[C---:B------:R-:W-:Y:S01]  /*0ab0*/  IADD3 R18, PT, PT, R16.reuse, R19, RZ ;  /* 0x0000001310127210 */ /* 0x040fe20007ffe0ff */
[----:B-1----:R-:W-:Y:S02]  /*0ac0*/  IMAD R13, R16, R17, UR10 ;  /* 0x0000000a100d7e24 */ /* 0x002fe4000f8e0211 */
[----:B--2---:R-:W-:-:S04]  /*0ad0*/  IMAD.WIDE R14, R9, 0x4, R14 ;  /* 0x00000004090e7825 */ /* 0x004fc800078e020e */
[----:B------:R-:W-:Y:S02]  /*0ae0*/  IMAD R9, R18, R17, UR10 ;  /* 0x0000000a12097e24 */ /* 0x000fe4000f8e0211 */
[----:B------:R-:W-:Y:S02]  /*0af0*/  IMAD.WIDE.U32 R18, R19, 0x4, R14 ;  /* 0x0000000413127825 */ /* 0x000fe400078e000e */
[----:B------:R-:W2:Y:S02]  /*0b00*/  LDG.E R15, desc[UR8][R14.64] ;  /* 0x000000080e0f7981 */ /* 0x000ea4000c1e1900 */
[--C-:B---3--:R-:W-:Y:S02]  /*0b10*/  IMAD.WIDE R16, R13, 0x4, R10.reuse ;  /* 0x000000040d107825 */ /* 0x108fe400078e020a */
[----:B------:R-:W3:Y:S02]  /*0b20*/  LDG.E R19, desc[UR8][R18.64] ;  /* 0x0000000812137981 */ /* 0x000ee4000c1e1900 */
[----:B------:R-:W-:-:S02]  /*0b30*/  IMAD.WIDE R10, R9, 0x4, R10 ;  /* 0x00000004090a7825 */ /* 0x000fc400078e020a */
[----:B------:R-:W2:Y:S04]  /*0b40*/  LDG.E R16, desc[UR8][R16.64] ;  /* 0x0000000810107981 */ /* 0x000ea8000c1e1900 */
[----:B------:R-:W3:Y:S01]  /*0b50*/  LDG.E R10, desc[UR8][R10.64] ;  /* 0x000000080a0a7981 */ /* 0x000ee2000c1e1900 */
[----:B------:R-:W-:Y:S01]  /*0b60*/  UIADD3 UR4, UPT, UPT, UR4, 0x2, URZ ;  /* 0x0000000204047890 */ /* 0x000fe2000fffe0ff */
[----:B--2---:R-:W-:-:S04]  /*0b70*/  FFMA R12, R15, R16, R12 ;  /* 0x000000100f0c7223 */ /* 0x004fc8000000000c */
[----:B---3--:R-:W-:-:S07]  /*0b80*/  FFMA R12, R19, R10, R12 ;  /* 0x0000000a130c7223 */ /* 0x008fce000000000c */
.L_x_5:
[----:B------:R-:W-:Y:S05]  /*0b90*/  BRA.U UP1, `(.L_x_3) ;  /* 0x0000000101387547 */ /* 0x000fea000b800000 */
[----:B------:R-:W0:Y:S01]  /*0ba0*/  LDC R16, c[0x0][0x3a0] ;  /* 0x0000e800ff107b82 */ /* 0x000e220000000800 */
[----:B------:R-:W1:Y:S01]  /*0bb0*/  LDCU UR6, c[0x0][0x39c] ;  /* 0x00007380ff0677ac */ /* 0x000e620008000800 */
[----:B------:R-:W-:Y:S02]  /*0bc0*/  IADD3 R7, PT, PT, R7, UR4, RZ ;  /* 0x0000000407077c10 */ /* 0x000fe4000fffe0ff */
[----:B------:R-:W-:-:S04]  /*0bd0*/  IADD3 R3, PT, PT, R3, UR4, RZ ;  /* 0x0000000403037c10 */ /* 0x000fc8000fffe0ff */
[----:B------:R-:W2:Y:S08]  /*0be0*/  LDC.64 R14, c[0x0][0x380] ;  /* 0x0000e000ff0e7b82 */ /* 0x000eb00000000a00 */
[----:B------:R-:W3:Y:S01]  /*0bf0*/  LDC.64 R10, c[0x0][0x388] ;  /* 0x0000e200ff0a7b82 */ /* 0x000ee20000000a00 */
[--C-:B-1----:R-:W-:Y:S02]  /*0c00*/  IMAD R7, R7, UR6, R6.reuse ;  /* 0x0000000607077c24 */ /* 0x102fe4000f8e0206 */
[----:B------:R-:W-:-:S02]  /*0c10*/  IMAD R3, R3, UR6, R6 ;  /* 0x0000000603037c24 */ /* 0x000fc4000f8e0206 */
[----:B0-----:R-:W-:Y:S02]  /*0c20*/  IMAD R7, R7, R16, UR10 ;  /* 0x0000000a07077e24 */ /* 0x001fe4000f8e0210 */
[----:B--2---:R-:W-:-:S06]  /*0c30*/  IMAD.WIDE R14, R3, 0x4, R14 ;  /* 0x00000004030e7825 */ /* 0x004fcc00078e020e */
[----:B------:R-:W2:Y:S01]  /*0c40*/  LDG.E R15, desc[UR8][R14.64] ;  /* 0x000000080e0f7981 */ /* 0x000ea2000c1e1900 */
[----:B---3--:R-:W-:-:S06]  /*0c50*/  IMAD.WIDE R10, R7, 0x4, R10 ;  /* 0x00000004070a7825 */ /* 0x008fcc00078e020a */
[----:B------:R-:W2:Y:S02]  /*0c60*/  LDG.E R10, desc[UR8][R10.64] ;  /* 0x000000080a0a7981 */ /* 0x000ea4000c1e1900 */
[----:B--2---:R-:W-:-:S07]  /*0c70*/  FFMA R12, R15, R10, R12 ;  /* 0x0000000a0f0c7223 */ /* 0x004fce000000000c */
.L_x_3:
[----:B------:R-:W-:-:S04]  /*0c80*/  IADD3 R8, PT, PT, R8, 0x1, RZ ;  /* 0x0000000108087810 */ /* 0x000fc80007ffe0ff */
[----:B------:R-:W-:-:S13]  /*0c90*/  ISETP.NE.AND P0, PT, R8, UR13, PT ;  /* 0x0000000d08007c0c */ /* 0x000fda000bf05270 */
[----:B------:R-:W-:Y:S05]  /*0ca0*/  @P0 BRA `(.L_x_6) ;  /* 0xfffffff400300947 */ /* 0x000fea000383ffff */
[----:B------:R-:W0:Y:S01]  /*0cb0*/  LDCU UR4, c[0x0][0x39c] ;  /* 0x00007380ff0477ac */ /* 0x000e220008000800 */
[----:B------:R-:W-:-:S04]  /*0cc0*/  IADD3 R6, PT, PT, R6, 0x1, RZ ;  /* 0x0000000106067810 */ /* 0x000fc80007ffe0ff */
[----:B0-----:R-:W-:-:S13]  /*0cd0*/  ISETP.NE.AND P0, PT, R6, UR4, PT ;  /* 0x0000000406007c0c */ /* 0x001fda000bf05270 */
[----:B------:R-:W-:Y:S05]  /*0ce0*/  @P0 BRA `(.L_x_7) ;  /* 0xfffffff4001c0947 */ /* 0x000fea000383ffff */
.L_x_0:
[----:B------:R-:W0:Y:S01]  /*0cf0*/  S2R R6, SR_CTAID.X ;  /* 0x0000000000067919 */ /* 0x000e220000002500 */
[----:B------:R-:W1:Y:S01]  /*0d00*/  LDC.64 R8, c[0x0][0x3a0] ;  /* 0x0000e800ff087b82 */ /* 0x000e620000000a00 */
[----:B------:R-:W2:Y:S07]  /*0d10*/  LDCU UR4, c[0x0][0x3a8] ;  /* 0x00007500ff0477ac */ /* 0x000eae0008000800 */
[----:B------:R-:W3:Y:S01]  /*0d20*/  LDC.64 R4, c[0x0][0x390] ;  /* 0x0000e400ff047b82 */ /* 0x000ee20000000a00 */
[----:B--2---:R-:W-:-:S02]  /*0d30*/  UIADD3 UR4, UPT, UPT, -UR13, UR4, URZ ;  /* 0x000000040d047290 */ /* 0x004fc4000fffe1ff */
[----:B-1----:R-:W-:-:S05]  /*0d40*/  IADD3 R3, PT, PT, R9, -UR13, RZ ;  /* 0x8000000d09037c10 */ /* 0x002fca000fffe0ff */
[----:B0-----:R-:W-:-:S05]  /*0d50*/  IMAD R3, R3, R6, R6 ;  /* 0x0000000603037224 */ /* 0x001fca00078e0206 */
[----:B------:R-:W-:-:S05]  /*0d60*/  IADD3 R3, PT, PT, R0, R3, RZ ;  /* 0x0000000300037210 */ /* 0x000fca0007ffe0ff */
[----:B------:R-:W-:-:S05]  /*0d70*/  IMAD R3, R3, UR4, R3 ;  /* 0x0000000403037c24 */ /* 0x000fca000f8e0203 */
[----:B------:R-:W-:-:S05]  /*0d80*/  IADD3 R3, PT, PT, R2, R3, RZ ;  /* 0x0000000302037210 */ /* 0x000fca0007ffe0ff */
[----:B------:R-:W-:-:S04]  /*0d90*/  IMAD R3, R3, R8, UR10 ;  /* 0x0000000a03037e24 */ /* 0x000fc8000f8e0208 */
[----:B---3--:R-:W-:-:S05]  /*0da0*/  IMAD.WIDE R2, R3, 0x4, R4 ;  /* 0x0000000403027825 */ /* 0x008fca00078e0204 */
[----:B------:R-:W-:Y:S01]  /*0db0*/  STG.E desc[UR8][R2.64], R12 ;  /* 0x0000000c02007986 */ /* 0x000fe2000c101908 */
[----:B------:R-:W-:Y:S05]  /*0dc0*/  EXIT ;  /* 0x000000000000794d */ /* 0x000fea0003800000 */
.L_x_8:
[----:B------:R-:W-:-:S00]  /*0dd0*/  BRA `(.L_x_8) ;  /* 0xfffffffc00fc7947 */ /* 0x000fc0000383ffff */
[----:B------:R-:W-:-:S00]  /*0de0*/  NOP ;  /* 0x0000000000007918 */ /* 0x000fc00000000000 */
        /* <DEDUP_REMOVED lines=9> */
.L_x_18:


//--------------------- .text._Z23convLayer_forward_naivePfS_S_iiiiii --------------------------
	.section	.text._Z23convLayer_forward_naivePfS_S_iiiiii,"ax",@progbits
	.align	128
        .global         _Z23convLayer_forward_naivePfS_S_iiiiii
        .type           _Z23convLayer_forward_naivePfS_S_iiiiii,@function
        .size           _Z23convLayer_forward_naivePfS_S_iiiiii,(.L_x_19 - _Z23convLayer_forward_naivePfS_S_iiiiii)
        .other          _Z23convLayer_forward_naivePfS_S_iiiiii,@"STO_CUDA_ENTRY STV_DEFAULT"
_Z23convLayer_forward_naivePfS_S_iiiiii:
.text._Z23convLayer_forward_naivePfS_S_iiiiii:
[----:B------:R-:W-:Y:S08]  /*0000*/  LDC R1, c[0x0][0x37c] ;  /* 0x0000df00ff017b82 */ /* 0x000ff00000000800 */
[----:B------:R-:W0:Y:S01]  /*0010*/  LDC R13, c[0x0][0x3ac] ;  /* 0x0000eb00ff0d7b82 */ /* 0x000e220000000800 */
[----:B------:R-:W1:Y:S01]  /*0020*/  S2R R0, SR_CTAID.Z ;  /* 0x0000000000007919 */ /* 0x000e620000002700 */
[----:B------:R-:W2:Y:S01]  /*0030*/  LDCU.64 UR12, c[0x0][0x358] ;  /* 0x00006b00ff0c77ac */ /* 0x000ea20008000a00 */
[----:B------:R-:W-:Y:S01]  /*0040*/  HFMA2 R18, -RZ, RZ, 0, 0 ;  /* 0x00000000ff127431 */ /* 0x000fe200000001ff */
[----:B------:R-:W3:Y:S04]  /*0050*/  S2R R7, SR_TID.Y ;  /* 0x0000000000077919 */ /* 0x000ee80000002200 */
[----:B------:R-:W4:Y:S01]  /*0060*/  LDC R4, c[0x0][0x39c] ;  /* 0x0000e700ff047b82 */ /* 0x000f220000000800 */
[----:B------:R-:W5:Y:S01]  /*0070*/  S2R R2, SR_TID.X ;  /* 0x0000000000027919 */ /* 0x000f620000002100 */
[----:B------:R-:W0:Y:S06]  /*0080*/  S2R R3, SR_CTAID.Y ;  /* 0x0000000000037919 */ /* 0x000e2c0000002600 */
[----:B------:R-:W0:Y:S02]  /*0090*/  S2UR UR14, SR_CTAID.X ;  /* 0x00000000000e79c3 */ /* 0x000e240000002500 */
[----:B0-----:R-:W-:-:S04]  /*00a0*/  ISETP.GE.AND P0, PT, R13, 0x1, PT ;  /* 0x000000010d00780c */ /* 0x001fc80003f06270 */
[----:B----4-:R-:W-:Y:S02]  /*00b0*/  ISETP.LT.OR P0, PT, R4, 0x1, !P0 ;  /* 0x000000010400780c */ /* 0x010fe40004701670 */
[C---:B-1----:R-:W-:Y:S02]  /*00c0*/  LOP3.LUT R5, R0.reuse, 0xf, RZ, 0xc0, !PT ;  /* 0x0000000f00057812 */ /* 0x042fe400078ec0ff */
[----:B---3--:R-:W-:Y:S02]  /*00d0*/  LEA.HI R0, R0, R7, RZ, 0x1c ;  /* 0x0000000700007211 */ /* 0x008fe400078fe0ff */
[----:B-----5:R-:W-:-:S07]  /*00e0*/  IADD3 R5, PT, PT, R5, R2, RZ ;  /* 0x0000000205057210 */ /* 0x020fce0007ffe0ff */
[----:B--2---:R-:W-:Y:S05]  /*00f0*/  @P0 BRA `(.L_x_9) ;  /* 0x0000000800bc0947 */ /* 0x004fea0003800000 */
[----:B------:R-:W0:Y:S01]  /*0100*/  LDCU.128 UR8, c[0x0][0x380] ;  /* 0x00007000ff0877ac */ /* 0x000e220008000c00 */
[C---:B------:R-:W-:Y:S02]  /*0110*/  LOP3.LUT R6, R13.reuse, 0x7ffffff0, RZ, 0xc0, !PT ;  /* 0x7ffffff00d067812 */ /* 0x040fe400078ec0ff */
[C---:B------:R-:W-:Y:S02]  /*0120*/  LOP3.LUT R2, R13.reuse, 0xf, RZ, 0xc0, !PT ;  /* 0x0000000f0d027812 */ /* 0x040fe400078ec0ff */
[C---:B------:R-:W-:Y:S02]  /*0130*/  LOP3.LUT R4, R13.reuse, 0x7, RZ, 0xc0, !PT ;  /* 0x000000070d047812 */ /* 0x040fe400078ec0ff */
[----:B------:R-:W-:Y:S02]  /*0140*/  LOP3.LUT R7, R13, 0x3, RZ, 0xc0, !PT ;  /* 0x000000030d077812 */ /* 0x000fe400078ec0ff */
[----:B------:R-:W-:Y:S02]  /*0150*/  MOV R8, RZ ;  /* 0x000000ff00087202 */ /* 0x000fe40000000f00 */
[----:B------:R-:W-:-:S02]  /*0160*/  MOV R18, RZ ;  /* 0x000000ff00127202 */ /* 0x000fc40000000f00 */
[----:B------:R-:W-:Y:S01]  /*0170*/  IADD3 R9, PT, PT, -R6, RZ, RZ ;  /* 0x000000ff06097210 */ /* 0x000fe20007ffe1ff */
[----:B0-----:R-:W-:Y:S02]  /*0180*/  UIADD3 UR7, UP0, UPT, UR8, 0x20, URZ ;  /* 0x0000002008077890 */ /* 0x001fe4000ff1e0ff */
[----:B------:R-:W-:Y:S02]  /*0190*/  UIADD3 UR5, UP1, UPT, UR10, 0x20, URZ ;  /* 0x000000200a057890 */ /* 0x000fe4000ff3e0ff */
[----:B------:R-:W-:Y:S02]  /*01a0*/  UIADD3.X UR8, UPT, UPT, URZ, UR9, URZ, UP0, !UPT ;  /* 0x00000009ff087290 */ /* 0x000fe400087fe4ff */
[----:B------:R-:W-:-:S12]  /*01b0*/  UIADD3.X UR6, UPT, UPT, URZ, UR11, URZ, UP1, !UPT ;  /* 0x0000000bff067290 */ /* 0x000fd80008ffe4ff */
.L_x_16:
[----:B------:R-:W0:Y:S01]  /*01c0*/  LDC R13, c[0x0][0x39c] ;  /* 0x0000e700ff0d7b82 */ /* 0x000e220000000800 */
[----:B------:R-:W1:Y:S01]  /*01d0*/  LDCU UR4, c[0x0][0x3a4] ;  /* 0x00007480ff0477ac */ /* 0x000e620008000800 */
[--C-:B0-----:R-:W-:Y:S02]  /*01e0*/  IMAD R11, R13, UR14, R8.reuse ;  /* 0x0000000e0d0b7c24 */ /* 0x101fe4000f8e0208 */
[-C--:B------:R-:W-:Y:S01]  /*01f0*/  IMAD R10, R3, R13.reuse, R8 ;  /* 0x0000000d030a7224 */ /* 0x080fe200078e0208 */
[----:B------:R-:W-:Y:S01]  /*0200*/  IADD3 R8, PT, PT, R8, 0x1, RZ ;  /* 0x0000000108087810 */ /* 0x000fe20007ffe0ff */
[----:B-1----:R-:W-:Y:S01]  /*0210*/  IMAD R11, R11, UR4, R0 ;  /* 0x000000040b0b7c24 */ /* 0x002fe2000f8e0200 */
[----:B------:R-:W-:Y:S02]  /*0220*/  UMOV UR4, URZ ;  /* 0x000000ff00047c82 */ /* 0x000fe40008000000 */
[----:B------:R-:W-:-:S13]  /*0230*/  ISETP.NE.AND P0, PT, R8, R13, PT ;  /* 0x0000000d0800720c */ /* 0x000fda0003f05270 */
.L_x_15:
[----:B------:R-:W0:Y:S01]  /*0240*/  LDC.64 R12, c[0x0][0x3a8] ;  /* 0x0000ea00ff0c7b82 */ /* 0x000e220000000a00 */
[----:B------:R-:W-:Y:S01]  /*0250*/  IADD3 R19, PT, PT, R11, UR4, RZ ;  /* 0x000000040b137c10 */ /* 0x000fe2000fffe0ff */
[----:B------:R-:W-:Y:S01]  /*0260*/  HFMA2 R20, -RZ, RZ, 0, 0 ;  /* 0x00000000ff147431 */ /* 0x000fe200000001ff */
[----:B0-----:R-:W-:Y:S01]  /*0270*/  ISETP.GE.U32.AND P2, PT, R13, 0x10, PT ;  /* 0x000000100d00780c */ /* 0x001fe20003f46070 */
[-C--:B------:R-:W-:Y:S01]  /*0280*/  IMAD R14, R10, R13.reuse, UR4 ;  /* 0x000000040a0e7e24 */ /* 0x080fe2000f8e020d */
[----:B------:R-:W-:Y:S01]  /*0290*/  UIADD3 UR4, UPT, UPT, UR4, 0x1, URZ ;  /* 0x0000000104047890 */ /* 0x000fe2000fffe0ff */
[----:B------:R-:W-:Y:S02]  /*02a0*/  IMAD R19, R19, R12, R5 ;  /* 0x0000000c13137224 */ /* 0x000fe400078e0205 */
[----:B------:R-:W-:-:S03]  /*02b0*/  IMAD R12, R14, R13, RZ ;  /* 0x0000000d0e0c7224 */ /* 0x000fc600078e02ff */
[----:B------:R-:W-:-:S05]  /*02c0*/  ISETP.NE.AND P1, PT, R13, UR4, PT ;  /* 0x000000040d007c0c */ /* 0x000fca000bf25270 */
[----:B------:R-:W-:Y:S08]  /*02d0*/  @!P2 BRA `(.L_x_10) ;  /* 0x0000000000fca947 */ /* 0x000ff00003800000 */
[----:B------:R-:W-:Y:S02]  /*02e0*/  MOV R21, R12 ;  /* 0x0000000c00157202 */ /* 0x000fe40000000f00 */
[----:B------:R-:W-:Y:S02]  /*02f0*/  MOV R23, R19 ;  /* 0x0000001300177202 */ /* 0x000fe40000000f00 */
[----:B------:R-:W-:-:S07]  /*0300*/  MOV R20, R9 ;  /* 0x0000000900147202 */ /* 0x000fce0000000f00 */
.L_x_11:
[----:B------:R-:W-:Y:S02]  /*0310*/  MOV R16, UR7 ;  /* 0x0000000700107c02 */ /* 0x000fe40008000f00 */
[----:B------:R-:W-:Y:S02]  /*0320*/  MOV R17, UR8 ;  /* 0x0000000800117c02 */ /* 0x000fe40008000f00 */
[----:B------:R-:W-:Y:S02]  /*0330*/  MOV R14, UR5 ;  /* 0x00000005000e7c02 */ /* 0x000fe40008000f00 */
[----:B------:R-:W-:Y:S01]  /*0340*/  MOV R15, UR6 ;  /* 0x00000006000f7c02 */ /* 0x000fe20008000f00 */
[----:B------:R-:W-:-:S04]  /*0350*/  IMAD.WIDE R16, R23, 0x4, R16 ;  /* 0x0000000417107825 */ /* 0x000fc800078e0210 */
[----:B------:R-:W-:Y:S01]  /*0360*/  IMAD.WIDE R14, R21, 0x4, R14 ;  /* 0x00000004150e7825 */ /* 0x000fe200078e020e */
[----:B------:R-:W2:Y:S04]  /*0370*/  LDG.E R25, desc[UR12][R16.64+-0x20] ;  /* 0xffffe00c10197981 */ /* 0x000ea8000c1e1900 */
[----:B------:R-:W2:Y:S04]  /*0380*/  LDG.E R22, desc[UR12][R14.64+-0x20] ;  /* 0xffffe00c0e167981 */ /* 0x000ea8000c1e1900 */
[----:B------:R-:W3:Y:S04]  /*0390*/  LDG.E R27, desc[UR12][R16.64+-0x18] ;  /* 0xffffe80c101b7981 */ /* 0x000ee8000c1e1900 */
[----:B------:R-:W3:Y:S04]  /*03a0*/  LDG.E R24, desc[UR12][R14.64+-0x18] ;  /* 0xffffe80c0e187981 */ /* 0x000ee8000c1e1900 */
[----:B------:R-:W4:Y:S04]  /*03b0*/  LDG.E R29, desc[UR12][R16.64+0x1c] ;  /* 0x00001c0c101d7981 */ /* 0x000f28000c1e1900 */
[----:B------:R-:W4:Y:S01]  /*03c0*/  LDG.E R26, desc[UR12][R14.64+0x1c] ;  /* 0x00001c0c0e1a7981 */ /* 0x000f22000c1e1900 */
[----:B--2---:R-:W-:-:S03]  /*03d0*/  FFMA R22, R25, R22, R18 ;  /* 0x0000001619167223 */ /* 0x004fc60000000012 */
[----:B------:R-:W2:Y:S04]  /*03e0*/  LDG.E R25, desc[UR12][R16.64+-0x1c] ;  /* 0xffffe40c10197981 */ /* 0x000ea8000c1e1900 */
[----:B------:R-:W2:Y:S02]  /*03f0*/  LDG.E R18, desc[UR12][R14.64+-0x1c] ;  /* 0xffffe40c0e127981 */ /* 0x000ea4000c1e1900 */
[----:B--2---:R-:W-:Y:S02]  /*0400*/  FFMA R18, R25, R18, R22 ;  /* 0x0000001219127223 */ /* 0x004fe40000000016 */
[----:B------:R-:W2:Y:S04]  /*0410*/  LDG.E R25, desc[UR12][R16.64+-0x14] ;  /* 0xffffec0c10197981 */ /* 0x000ea8000c1e1900 */
[----:B------:R-:W2:Y:S01]  /*0420*/  LDG.E R22, desc[UR12][R14.64+-0x14] ;  /* 0xffffec0c0e167981 */ /* 0x000ea2000c1e1900 */
[----:B---3--:R-:W-:-:S03]  /*0430*/  FFMA R18, R27, R24, R18 ;  /* 0x000000181b127223 */ /* 0x008fc60000000012 */
[----:B------:R-:W3:Y:S04]  /*0440*/  LDG.E R27, desc[UR12][R16.64+-0x10] ;  /* 0xfffff00c101b7981 */ /* 0x000ee8000c1e1900 */
[----:B------:R-:W3:Y:S01]  /*0450*/  LDG.E R24, desc[UR12][R14.64+-0x10] ;  /* 0xfffff00c0e187981 */ /* 0x000ee2000c1e1900 */
[----:B--2---:R-:W-:-:S03]  /*0460*/  FFMA R18, R25, R22, R18 ;  /* 0x0000001619127223 */ /* 0x004fc60000000012 */
        /* <DEDUP_REMOVED lines=23> */
[----:B------:R-:W-:Y:S01]  /*05e0*/  IADD3 R20, PT, PT, R20, 0x10, RZ ;  /* 0x0000001014147810 */ /* 0x000fe20007ffe0ff */
[----:B--2---:R-:W-:Y:S02]  /*05f0*/  FFMA R18, R25, R22, R18 ;  /* 0x0000001619127223 */ /* 0x004fe40000000012 */
[----:B------:R-:W2:Y:S04]  /*0600*/  LDG.E R25, desc[UR12][R16.64+0x14] ;  /* 0x0000140c10197981 */ /* 0x000ea8000c1e1900 */
[----:B------:R-:W2:Y:S01]  /*0610*/  LDG.E R22, desc[UR12][R14.64+0x14] ;  /* 0x0000140c0e167981 */ /* 0x000ea2000c1e1900 */
[----:B---3--:R-:W-:-:S03]  /*0620*/  FFMA R18, R27, R24, R18 ;  /* 0x000000181b127223 */ /* 0x008fc60000000012 */
[----:B------:R-:W3:Y:S04]  /*0630*/  LDG.E R27, desc[UR12][R16.64+0x18] ;  /* 0x0000180c101b7981 */ /* 0x000ee8000c1e1900 */
[----:B------:R-:W3:Y:S01]  /*0640*/  LDG.E R24, desc[UR12][R14.64+0x18] ;  /* 0x0000180c0e187981 */ /* 0x000ee2000c1e1900 */
[----:B------:R-:W-:Y:S02]  /*0650*/  ISETP.NE.AND P2, PT, R20, RZ, PT ;  /* 0x000000ff1400720c */ /* 0x000fe40003f45270 */
[----:B------:R-:W-:Y:S02]  /*0660*/  IADD3 R23, PT, PT, R23, 0x10, RZ ;  /* 0x0000001017177810 */ /* 0x000fe40007ffe0ff */
[----:B------:R-:W-:Y:S01]  /*0670*/  IADD3 R21, PT, PT, R21, 0x10, RZ ;  /* 0x0000001015157810 */ /* 0x000fe20007ffe0ff */
[----:B--2---:R-:W-:-:S04]  /*0680*/  FFMA R18, R25, R22, R18 ;  /* 0x0000001619127223 */ /* 0x004fc80000000012 */
[----:B---3--:R-:W-:-:S04]  /*0690*/  FFMA R18, R27, R24, R18 ;  /* 0x000000181b127223 */ /* 0x008fc80000000012 */
[----:B----4-:R-:W-:Y:S01]  /*06a0*/  FFMA R18, R29, R26, R18 ;  /* 0x0000001a1d127223 */ /* 0x010fe20000000012 */
[----:B------:R-:W-:Y:S06]  /*06b0*/  @P2 BRA `(.L_x_11) ;  /* 0xfffffffc00142947 */ /* 0x000fec000383ffff */
[----:B------:R-:W-:-:S07]  /*06c0*/  MOV R20, R6 ;  /* 0x0000000600147202 */ /* 0x000fce0000000f00 */
.L_x_10:
[----:B------:R-:W-:-:S13]  /*06d0*/  ISETP.NE.AND P2, PT, R2, RZ, PT ;  /* 0x000000ff0200720c */ /* 0x000fda0003f45270 */
[----:B------:R-:W-:Y:S05]  /*06e0*/  @!P2 BRA `(.L_x_12) ;  /* 0x000000040038a947 */ /* 0x000fea0003800000 */
[----:B------:R-:W-:Y:S02]  /*06f0*/  IADD3 R14, PT, PT, R2, -0x1, RZ ;  /* 0xffffffff020e7810 */ /* 0x000fe40007ffe0ff */
[----:B------:R-:W-:Y:S02]  /*0700*/  ISETP.NE.AND P3, PT, R4, RZ, PT ;  /* 0x000000ff0400720c */ /* 0x000fe40003f65270 */
[----:B------:R-:W-:-:S13]  /*0710*/  ISETP.GE.U32.AND P2, PT, R14, 0x7, PT ;  /* 0x000000070e00780c */ /* 0x000fda0003f46070 */
[----:B------:R-:W-:Y:S05]  /*0720*/  @!P2 BRA `(.L_x_13) ;  /* 0x00000000007ca947 */ /* 0x000fea0003800000 */
[----:B------:R-:W0:Y:S01]  /*0730*/  LDC.64 R16, c[0x0][0x380] ;  /* 0x0000e000ff107b82 */ /* 0x000e220000000a00 */
[-C--:B------:R-:W-:Y:S02]  /*0740*/  IADD3 R21, PT, PT, R19, R20.reuse, RZ ;  /* 0x0000001413157210 */ /* 0x080fe40007ffe0ff */
[----:B------:R-:W-:-:S05]  /*0750*/  IADD3 R23, PT, PT, R12, R20, RZ ;  /* 0x000000140c177210 */ /* 0x000fca0007ffe0ff */
[----:B------:R-:W1:Y:S01]  /*0760*/  LDC.64 R14, c[0x0][0x388] ;  /* 0x0000e200ff0e7b82 */ /* 0x000e620000000a00 */
[----:B0-----:R-:W-:-:S05]  /*0770*/  IMAD.WIDE R16, R21, 0x4, R16 ;  /* 0x0000000415107825 */ /* 0x001fca00078e0210 */
[----:B------:R-:W2:Y:S01]  /*0780*/  LDG.E R21, desc[UR12][R16.64] ;  /* 0x0000000c10157981 */ /* 0x000ea2000c1e1900 */
[----:B-1----:R-:W-:-:S03]  /*0790*/  IMAD.WIDE R14, R23, 0x4, R14 ;  /* 0x00000004170e7825 */ /* 0x002fc600078e020e */
[----:B------:R-:W3:Y:S04]  /*07a0*/  LDG.E R25, desc[UR12][R16.64+0x8] ;  /* 0x0000080c10197981 */ /* 0x000ee8000c1e1900 */
[----:B------:R-:W2:Y:S04]  /*07b0*/  LDG.E R22, desc[UR12][R14.64] ;  /* 0x0000000c0e167981 */ /* 0x000ea8000c1e1900 */
[----:B------:R-:W4:Y:S04]  /*07c0*/  LDG.E R23, desc[UR12][R16.64+0x4] ;  /* 0x0000040c10177981 */ /* 0x000f28000c1e1900 */
[----:B------:R-:W4:Y:S04]  /*07d0*/  LDG.E R24, desc[UR12][R14.64+0x4] ;  /* 0x0000040c0e187981 */ /* 0x000f28000c1e1900 */
[----:B------:R-:W3:Y:S04]  /*07e0*/  LDG.E R26, desc[UR12][R14.64+0x8] ;  /* 0x0000080c0e1a7981 */ /* 0x000ee8000c1e1900 */
[----:B------:R-:W5:Y:S04]  /*07f0*/  LDG.E R27, desc[UR12][R16.64+0x1c] ;  /* 0x00001c0c101b7981 */ /* 0x000f68000c1e1900 */
[----:B------:R-:W5:Y:S01]  /*0800*/  LDG.E R28, desc[UR12][R14.64+0x1c] ;  /* 0x00001c0c0e1c7981 */ /* 0x000f62000c1e1900 */
[----:B--2---:R-:W-:-:S03]  /*0810*/  FFMA R22, R21, R22, R18 ;  /* 0x0000001615167223 */ /* 0x004fc60000000012 */
[----:B------:R-:W2:Y:S04]  /*0820*/  LDG.E R21, desc[UR12][R16.64+0xc] ;  /* 0x00000c0c10157981 */ /* 0x000ea8000c1e1900 */
[----:B------:R-:W2:Y:S01]  /*0830*/  LDG.E R18, desc[UR12][R14.64+0xc] ;  /* 0x00000c0c0e127981 */ /* 0x000ea2000c1e1900 */
[----:B----4-:R-:W-:-:S03]  /*0840*/  FFMA R22, R23, R24, R22 ;  /* 0x0000001817167223 */ /* 0x010fc60000000016 */
[----:B------:R-:W4:Y:S01]  /*0850*/  LDG.E R23, desc[UR12][R14.64+0x10] ;  /* 0x0000100c0e177981 */ /* 0x000f22000c1e1900 */
[----:B---3--:R-:W-:-:S03]  /*0860*/  FFMA R26, R25, R26, R22 ;  /* 0x0000001a191a7223 */ /* 0x008fc60000000016 */
[----:B------:R-:W4:Y:S04]  /*0870*/  LDG.E R22, desc[UR12][R16.64+0x10] ;  /* 0x0000100c10167981 */ /* 0x000f28000c1e1900 */
[----:B------:R-:W3:Y:S04]  /*0880*/  LDG.E R24, desc[UR12][R16.64+0x14] ;  /* 0x0000140c10187981 */ /* 0x000ee8000c1e1900 */
[----:B------:R-:W3:Y:S01]  /*0890*/  LDG.E R25, desc[UR12][R14.64+0x14] ;  /* 0x0000140c0e197981 */ /* 0x000ee2000c1e1900 */
[----:B--2---:R-:W-:-:S03]  /*08a0*/  FFMA R21, R21, R18, R26 ;  /* 0x0000001215157223 */ /* 0x004fc6000000001a */
[----:B------:R-:W2:Y:S04]  /*08b0*/  LDG.E R18, desc[UR12][R16.64+0x18] ;  /* 0x0000180c10127981 */ /* 0x000ea8000c1e1900 */
[----:B------:R-:W2:Y:S01]  /*08c0*/  LDG.E R26, desc[UR12][R14.64+0x18] ;  /* 0x0000180c0e1a7981 */ /* 0x000ea2000c1e1900 */
[----:B----4-:R-:W-:-:S04]  /*08d0*/  FFMA R21, R22, R23, R21 ;  /* 0x0000001716157223 */ /* 0x010fc80000000015 */
[----:B---3--:R-:W-:Y:S01]  /*08e0*/  FFMA R21, R24, R25, R21 ;  /* 0x0000001918157223 */ /* 0x008fe20000000015 */
[----:B------:R-:W-:-:S03]  /*08f0*/  IADD3 R20, PT, PT, R20, 0x8, RZ ;  /* 0x0000000814147810 */ /* 0x000fc60007ffe0ff */
[----:B--2---:R-:W-:-:S04]  /*0900*/  FFMA R18, R18, R26, R21 ;  /* 0x0000001a12127223 */ /* 0x004fc80000000015 */
[----:B-----5:R-:W-:-:S07]  /*0910*/  FFMA R18, R27, R28, R18 ;  /* 0x0000001c1b127223 */ /* 0x020fce0000000012 */
.L_x_13:
        /* <DEDUP_REMOVED lines=13> */
[----:B------:R-:W4:Y:S04]  /*09f0*/  LDG.E R23, desc[UR12][R16.64] ;  /* 0x0000000c10177981 */ /* 0x000f28000c1e1900 */
[----:B------:R-:W4:Y:S04]  /*0a00*/  LDG.E R22, desc[UR12][R14.64] ;  /* 0x0000000c0e167981 */ /* 0x000f28000c1e1900 */
[----:B------:R-:W2:Y:S04]  /*0a10*/  LDG.E R24, desc[UR12][R14.64+0x4] ;  /* 0x0000040c0e187981 */ /* 0x000ea8000c1e1900 */
[----:B------:R-:W3:Y:S04]  /*0a20*/  LDG.E R26, desc[UR12][R14.64+0x8] ;  /* 0x0000080c0e1a7981 */ /* 0x000ee8000c1e1900 */
[----:B------:R-:W5:Y:S04]  /*0a30*/  LDG.E R28, desc[UR12][R16.64+0xc] ;  /* 0x00000c0c101c7981 */ /* 0x000f68000c1e1900 */
[----:B------:R-:W5:Y:S01]  /*0a40*/  LDG.E R27, desc[UR12][R14.64+0xc] ;  /* 0x00000c0c0e1b7981 */ /* 0x000f62000c1e1900 */
[----:B------:R-:W-:Y:S01]  /*0a50*/  IADD3 R20, PT, PT, R20, 0x4, RZ ;  /* 0x0000000414147810 */ /* 0x000fe20007ffe0ff */
[----:B----4-:R-:W-:-:S04]  /*0a60*/  FFMA R22, R23, R22, R18 ;  /* 0x0000001617167223 */ /* 0x010fc80000000012 */
[----:B--2---:R-:W-:-:S04]  /*0a70*/  FFMA R22, R25, R24, R22 ;  /* 0x0000001819167223 */ /* 0x004fc80000000016 */
[----:B---3--:R-:W-:-:S04]  /*0a80*/  FFMA R21, R21, R26, R22 ;  /* 0x0000001a15157223 */ /* 0x008fc80000000016 */
[----:B-----5:R-:W-:-:S07]  /*0a90*/  FFMA R18, R28, R27, R21 ;  /* 0x0000001b1c127223 */ /* 0x020fce0000000015 */
.L_x_14:
[----:B------:R-:W-:Y:S05]  /*0aa0*/  @!P3 BRA `(.L_x_12) ;  /* 0x000000000048b947 */ /* 0x000fea0003800000 */
[----:B------:R-:W0:Y:S01]  /*0ab0*/  LDC.64 R14, c[0x0][0x380] ;  /* 0x0000e000ff0e7b82 */ /* 0x000e220000000a00 */
[-C--:B------:R-:W-:Y:S02]  /*0ac0*/  IADD3 R19, PT, PT, R19, R20.reuse, RZ ;  /* 0x0000001413137210 */ /* 0x080fe40007ffe0ff */
[----:B------:R-:W-:-:S05]  /*0ad0*/  IADD3 R21, PT, PT, R12, R20, RZ ;  /* 0x000000140c157210 */ /* 0x000fca0007ffe0ff */
[----:B------:R-:W1:Y:S01]  /*0ae0*/  LDC.64 R16, c[0x0][0x388] ;  /* 0x0000e200ff107b82 */ /* 0x000e620000000a00 */
[----:B0-----:R-:W-:-:S05]  /*0af0*/  IMAD.WIDE R14, R19, 0x4, R14 ;  /* 0x00000004130e7825 */ /* 0x001fca00078e020e */
[----:B------:R-:W2:Y:S01]  /*0b00*/  LDG.E R19, desc[UR12][R14.64] ;  /* 0x0000000c0e137981 */ /* 0x000ea2000c1e1900 */
[----:B-1----:R-:W-:-:S05]  /*0b10*/  IMAD.WIDE R16, R21, 0x4, R16 ;  /* 0x0000000415107825 */ /* 0x002fca00078e0210 */
[----:B------:R-:W2:Y:S01]  /*0b20*/  LDG.E R12, desc[UR12][R16.64] ;  /* 0x0000000c100c7981 */ /* 0x000ea2000c1e1900 */
[----:B------:R-:W-:Y:S01]  /*0b30*/  ISETP.NE.AND P2, PT, R7, 0x1, PT ;  /* 0x000000010700780c */ /* 0x000fe20003f45270 */
[----:B--2---:R-:W-:-:S12]  /*0b40*/  FFMA R18, R19, R12, R18 ;  /* 0x0000000c13127223 */ /* 0x004fd80000000012 */
[----:B------:R-:W-:Y:S05]  /*0b50*/  @!P2 BRA `(.L_x_12) ;  /* 0x00000000001ca947 */ /* 0x000fea0003800000 */
[----:B------:R-:W-:Y:S01]  /*0b60*/  ISETP.NE.AND P2, PT, R7, 0x2, PT ;  /* 0x000000020700780c */ /* 0x000fe20003f45270 */
[----:B------:R-:W2:Y:S04]  /*0b70*/  LDG.E R19, desc[UR12][R14.64+0x4] ;  /* 0x0000040c0e137981 */ /* 0x000ea8000c1e1900 */
[----:B------:R-:W2:Y:S08]  /*0b80*/  LDG.E R12, desc[UR12][R16.64+0x4] ;  /* 0x0000040c100c7981 */ /* 0x000eb0000c1e1900 */
[----:B------:R-:W3:Y:S04]  /*0b90*/  @P2 LDG.E R21, desc[UR12][R14.64+0x8] ;  /* 0x0000080c0e152981 */ /* 0x000ee8000c1e1900 */
[----:B------:R-:W3:Y:S01]  /*0ba0*/  @P2 LDG.E R20, desc[UR12][R16.64+0x8] ;  /* 0x0000080c10142981 */ /* 0x000ee2000c1e1900 */
[----:B--2---:R-:W-:-:S04]  /*0bb0*/  FFMA R18, R19, R12, R18 ;  /* 0x0000000c13127223 */ /* 0x004fc80000000012 */
[----:B---3--:R-:W-:-:S07]  /*0bc0*/  @P2 FFMA R18, R21, R20, R18 ;  /* 0x0000001415122223 */ /* 0x008fce0000000012 */
.L_x_12:
[----:B------:R-:W-:Y:S05]  /*0bd0*/  @P1 BRA `(.L_x_15) ;  /* 0xfffffff400981947 */ /* 0x000fea000383ffff */
[----:B------:R-:W-:Y:S05]  /*0be0*/  @P0 BRA `(.L_x_16) ;  /* 0xfffffff400740947 */ /* 0x000fea000383ffff */
.L_x_9:
[----:B------:R-:W0:Y:S01]  /*0bf0*/  LDC.64 R8, c[0x0][0x3a0] ;  /* 0x0000e800ff087b82 */ /* 0x000e220000000a00 */
[----:B------:R-:W1:Y:S01]  /*0c00*/  LDCU UR4, c[0x0][0x3a8] ;  /* 0x00007500ff0477ac */ /* 0x000e620008000800 */
[----:B0-----:R-:W-:Y:S01]  /*0c10*/  IMAD R7, R8, UR14, R3 ;  /* 0x0000000e08077c24 */ /* 0x001fe2000f8e0203 */
[----:B------:R-:W-:-:S05]  /*0c20*/  IADD3 R4, PT, PT, -R13, R9, RZ ;  /* 0x000000090d047210 */ /* 0x000fca0007ffe1ff */
[----:B------:R-:W0:Y:S01]  /*0c30*/  LDC.64 R2, c[0x0][0x390] ;  /* 0x0000e400ff027b82 */ /* 0x000e220000000a00 */
[----:B-1----:R-:W-:Y:S01]  /*0c40*/  IADD3 R13, PT, PT, -R13, UR4, RZ ;  /* 0x000000040d0d7c10 */ /* 0x002fe2000fffe1ff */
[----:B------:R-:W-:-:S05]  /*0c50*/  IMAD R7, R4, R7, R7 ;  /* 0x0000000704077224 */ /* 0x000fca00078e0207 */
[----:B------:R-:W-:-:S05]  /*0c60*/  IADD3 R0, PT, PT, R0, R7, RZ ;  /* 0x0000000700007210 */ /* 0x000fca0007ffe0ff */
[----:B------:R-:W-:-:S05]  /*0c70*/  IMAD R0, R13, R0, R0 ;  /* 0x000000000d007224 */ /* 0x000fca00078e0200 */
[----:B------:R-:W-:-:S05]  /*0c80*/  IADD3 R5, PT, PT, R5, R0, RZ ;  /* 0x0000000005057210 */ /* 0x000fca0007ffe0ff */
[----:B0-----:R-:W-:-:S05]  /*0c90*/  IMAD.WIDE R2, R5, 0x4, R2 ;  /* 0x0000000405027825 */ /* 0x001fca00078e0202 */
[----:B------:R-:W-:Y:S01]  /*0ca0*/  STG.E desc[UR12][R2.64], R18 ;  /* 0x0000001202007986 */ /* 0x000fe2000c10190c */
[----:B------:R-:W-:Y:S05]  /*0cb0*/  EXIT ;  /* 0x000000000000794d */ /* 0x000fea0003800000 */
.L_x_17:
        /* <DEDUP_REMOVED lines=12> */
.L_x_19:


//--------------------- .nv.shared.reserved.0     --------------------------
	.section	.nv.shared.reserved.0,"aw",@nobits
	.weak		__nv_reservedSMEM_offset_0_alias
	.size		__nv_reservedSMEM_offset_0_alias, 0, 64
	.other		__nv_reservedSMEM_offset_0_alias,@"STO_CUDA_RESERVED_SHARED STV_DEFAULT"
__nv_reservedSMEM_offset_0_alias:
	.zero		0
	.zero		64


//--------------------- .nv.constant0._Z31convLayer_forward_naive_channelPfS_S_iiiiii --------------------------
	.section	.nv.constant0._Z31convLayer_forward_naive_channelPfS_S_iiiiii,"a",@progbits
	.sectionflags	@""
	.align	4
.nv.constant0._Z31convLayer_forward_naive_channelPfS_S_iiiiii:
	.zero		944


//--------------------- .nv.constant0._Z23convLayer_forward_naivePfS_S_iiiiii --------------------------
	.section	.nv.constant0._Z23convLayer_forward_naivePfS_S_iiiiii,"a",@progbits
	.sectionflags	@""
	.align	4
.nv.constant0._Z23convLayer_forward_naivePfS_S_iiiiii:
	.zero		944


//--------------------- SYMBOLS --------------------------

	.type		.nv.reservedSmem.offset0,@object
	.size		.nv.reservedSmem.offset0,0x4
